// auto-generated by cutlass_sweep.gemm — config: {"arch": "sm_90", "cluster_m": 2, "cluster_n": 1, "dtype": "fp16", "dtype_b": "fp16", "layout": "nt", "stages": 0, "tile_k": 128, "tile_m": 384, "tile_n": 64}
#include "cutlass/cutlass.h"
#include "cutlass/gemm/collective/collective_builder.hpp"
#include "cutlass/gemm/device/gemm_universal_adapter.h"
#include "cutlass/gemm/kernel/gemm_universal.hpp"
#include "cutlass/epilogue/collective/collective_builder.hpp"

using ElemA = cutlass::half_t;
using ElemB = cutlass::half_t;
using ElemCD = cutlass::half_t;
using Acc  = float;
using TileShape    = cute::Shape<cute::_384, cute::_64, cute::_128>;
using ClusterShape = cute::Shape<cute::_2, cute::_1, cute::_1>;

using CollectiveEpilogue = typename cutlass::epilogue::collective::CollectiveBuilder<
    cutlass::arch::Sm90, cutlass::arch::OpClassTensorOp,
    TileShape, ClusterShape,
    cutlass::epilogue::collective::EpilogueTileAuto,
    Acc, Acc,
    ElemCD, cutlass::layout::RowMajor, 128 / cutlass::sizeof_bits<ElemCD>::value,
    ElemCD, cutlass::layout::RowMajor, 128 / cutlass::sizeof_bits<ElemCD>::value,
    cutlass::epilogue::collective::EpilogueScheduleAuto
  >::CollectiveOp;

using CollectiveMainloop = typename cutlass::gemm::collective::CollectiveBuilder<
    cutlass::arch::Sm90, cutlass::arch::OpClassTensorOp,
    ElemA, cutlass::layout::RowMajor, 128 / cutlass::sizeof_bits<ElemA>::value,
    ElemB, cutlass::layout::ColumnMajor, 128 / cutlass::sizeof_bits<ElemB>::value,
    Acc,
    TileShape, ClusterShape,
    cutlass::gemm::collective::StageCountAutoCarveout<static_cast<int>(sizeof(typename CollectiveEpilogue::SharedStorage))>,
    cutlass::gemm::collective::KernelScheduleAuto
  >::CollectiveOp;

using GemmKernel = cutlass::gemm::kernel::GemmUniversal<
    cute::Shape<int,int,int,int>,
    CollectiveMainloop,
    CollectiveEpilogue
>;
using Gemm = cutlass::gemm::device::GemmUniversalAdapter<GemmKernel>;

// Force the device kernel symbol into the cubin without needing a host main.
auto* _anchor = &cutlass::device_kernel<GemmKernel>;


// ===== COMPILED SASS (sm_90a) =====

	.target	sm_90a

	.elftype	@"ET_EXEC"


//--------------------- .note.nv.tkinfo           --------------------------
	.section	.note.nv.tkinfo,"",@"SHT_NOTE"
	.sectionflags	@"SHF_NOTE_NV_TKINFO"
	.tkinfo
        /*0018*/ 	.word	0x00000002
        /*0030*/ 	.string	""
        /*0030*/ 	.string	"ptxas"
        /*0030*/ 	.string	"Cuda compilation tools, release 13.0, V13.0.88"
        /*0030*/ 	.string	"Build cuda_13.0.r13.0/compiler.36424714_0"
        /*0030*/ 	.string	"-arch sm_90a -m 64 "



//--------------------- .note.nv.cuinfo           --------------------------
	.section	.note.nv.cuinfo,"",@"SHT_NOTE"
	.sectionflags	@"SHF_NOTE_NV_CUINFO"
        /*0018*/ 	.short	0x0002
        /*001a*/ 	.short	0x005a
        /*001c*/ 	.short	0x0082
	.zero		2


//--------------------- .nv.info                  --------------------------
	.section	.nv.info,"",@"SHT_CUDA_INFO"
	.align	4


	//----- nvinfo : EIATTR_REGCOUNT
	.align		4
        /*0000*/ 	.byte	0x04, 0x2f
        /*0002*/ 	.short	(.L_15 - .L_14)
	.align		4
.L_14:
        /*0004*/ 	.word	index@(_ZN7cutlass13device_kernelINS_4gemm6kernel13GemmUniversalIN4cute5tupleIJiiiiEEENS1_10collective13CollectiveMmaINS1_34MainloopSm90TmaGmmaWarpSpecializedILi2ENS5_IJNS4_1CILi2EEENSA_ILi1EEESC_EEENS1_35KernelTmaWarpSpecializedCooperativeEEENS5_IJNSA_ILi384EEENSA_ILi64EEENSA_ILi128EEEEEENS_6half_tENS5_IJlSC_lEEESK_SL_NS4_8TiledMMAINS4_8MMA_AtomIJNS4_4SM904GMMA25MMA_64x64x16_F32F16F16_SSILNSP_5MajorE0ELSR_0ELNSP_7ScaleInE1ELSS_1EEEEEENS4_6LayoutISD_NS5_IJSC_NSA_ILi0EEESW_EEEEENS5_IJNS4_10UnderscoreESZ_SZ_EEEEENS4_13SM90_TMA_LOADENS4_14ComposedLayoutINS4_7SwizzleILi3ELi4ELi3EEENS4_18smem_ptr_flag_bitsILi16EEENSV_INS5_IJNSA_ILi8EEESH_EEENS5_IJSH_SC_EEEEEEEvNS4_8identityENS4_23SM90_TMA_LOAD_MULTICASTES1C_vS1D_EENS_8epilogue10collective6detail29Sm90TmaWarpSpecializedAdapterINS1H_15DefaultEpilogueISK_SL_SL_NS1G_6thread17LinearCombinationISK_Li1EffLNS1L_9ScaleType4KindE0ELNS_15FloatRoundStyleE2ESK_EENS1_15EpilogueDefaultEEEEEvvEEEEvNT_6ParamsE)
        /*0008*/ 	.word	0x000000a8


	//----- nvinfo : EIATTR_FRAME_SIZE
	.align		4
.L_15:
        /*000c*/ 	.byte	0x04, 0x11
        /*000e*/ 	.short	(.L_17 - .L_16)
	.align		4
.L_16:
        /*0010*/ 	.word	index@(_ZN7cutlass13device_kernelINS_4gemm6kernel13GemmUniversalIN4cute5tupleIJiiiiEEENS1_10collective13CollectiveMmaINS1_34MainloopSm90TmaGmmaWarpSpecializedILi2ENS5_IJNS4_1CILi2EEENSA_ILi1EEESC_EEENS1_35KernelTmaWarpSpecializedCooperativeEEENS5_IJNSA_ILi384EEENSA_ILi64EEENSA_ILi128EEEEEENS_6half_tENS5_IJlSC_lEEESK_SL_NS4_8TiledMMAINS4_8MMA_AtomIJNS4_4SM904GMMA25MMA_64x64x16_F32F16F16_SSILNSP_5MajorE0ELSR_0ELNSP_7ScaleInE1ELSS_1EEEEEENS4_6LayoutISD_NS5_IJSC_NSA_ILi0EEESW_EEEEENS5_IJNS4_10UnderscoreESZ_SZ_EEEEENS4_13SM90_TMA_LOADENS4_14ComposedLayoutINS4_7SwizzleILi3ELi4ELi3EEENS4_18smem_ptr_flag_bitsILi16EEENSV_INS5_IJNSA_ILi8EEESH_EEENS5_IJSH_SC_EEEEEEEvNS4_8identityENS4_23SM90_TMA_LOAD_MULTICASTES1C_vS1D_EENS_8epilogue10collective6detail29Sm90TmaWarpSpecializedAdapterINS1H_15DefaultEpilogueISK_SL_SL_NS1G_6thread17LinearCombinationISK_Li1EffLNS1L_9ScaleType4KindE0ELNS_15FloatRoundStyleE2ESK_EENS1_15EpilogueDefaultEEEEEvvEEEEvNT_6ParamsE)
        /*0014*/ 	.word	0x00000000


	//----- nvinfo : EIATTR_MIN_STACK_SIZE
	.align		4
.L_17:
        /*0018*/ 	.byte	0x04, 0x12
        /*001a*/ 	.short	(.L_19 - .L_18)
	.align		4
.L_18:
        /*001c*/ 	.word	index@(_ZN7cutlass13device_kernelINS_4gemm6kernel13GemmUniversalIN4cute5tupleIJiiiiEEENS1_10collective13CollectiveMmaINS1_34MainloopSm90TmaGmmaWarpSpecializedILi2ENS5_IJNS4_1CILi2EEENSA_ILi1EEESC_EEENS1_35KernelTmaWarpSpecializedCooperativeEEENS5_IJNSA_ILi384EEENSA_ILi64EEENSA_ILi128EEEEEENS_6half_tENS5_IJlSC_lEEESK_SL_NS4_8TiledMMAINS4_8MMA_AtomIJNS4_4SM904GMMA25MMA_64x64x16_F32F16F16_SSILNSP_5MajorE0ELSR_0ELNSP_7ScaleInE1ELSS_1EEEEEENS4_6LayoutISD_NS5_IJSC_NSA_ILi0EEESW_EEEEENS5_IJNS4_10UnderscoreESZ_SZ_EEEEENS4_13SM90_TMA_LOADENS4_14ComposedLayoutINS4_7SwizzleILi3ELi4ELi3EEENS4_18smem_ptr_flag_bitsILi16EEENSV_INS5_IJNSA_ILi8EEESH_EEENS5_IJSH_SC_EEEEEEEvNS4_8identityENS4_23SM90_TMA_LOAD_MULTICASTES1C_vS1D_EENS_8epilogue10collective6detail29Sm90TmaWarpSpecializedAdapterINS1H_15DefaultEpilogueISK_SL_SL_NS1G_6thread17LinearCombinationISK_Li1EffLNS1L_9ScaleType4KindE0ELNS_15FloatRoundStyleE2ESK_EENS1_15EpilogueDefaultEEEEEvvEEEEvNT_6ParamsE)
        /*0020*/ 	.word	0x00000000
.L_19:


//--------------------- .nv.compat                --------------------------
	.section	.nv.compat,"",@"SHT_CUDA_COMPAT_INFO"
	.align	4
        /*0000*/ 	.byte	0x02, 0x09, 0x01, 0x00, 0x02, 0x02, 0x04, 0x00, 0x02, 0x05, 0x05, 0x00, 0x03, 0x07, 0x01, 0x01
        /*0010*/ 	.byte	0x02, 0x03, 0x01, 0x00, 0x02, 0x06, 0x01, 0x00, 0x04, 0x0b, 0x08, 0x00, 0x00, 0x00, 0x00, 0x00
        /*0020*/ 	.byte	0x00, 0x00, 0x00, 0x00


//--------------------- .nv.info._ZN7cutlass13device_kernelINS_4gemm6kernel13GemmUniversalIN4cute5tupleIJiiiiEEENS1_10collective13CollectiveMmaINS1_34MainloopSm90TmaGmmaWarpSpecializedILi2ENS5_IJNS4_1CILi2EEENSA_ILi1EEESC_EEENS1_35KernelTmaWarpSpecializedCooperativeEEENS5_IJNSA_ILi384EEENSA_ILi64EEENSA_ILi128EEEEEENS_6half_tENS5_IJlSC_lEEESK_SL_NS4_8TiledMMAINS4_8MMA_AtomIJNS4_4SM904GMMA25MMA_64x64x16_F32F16F16_SSILNSP_5MajorE0ELSR_0ELNSP_7ScaleInE1ELSS_1EEEEEENS4_6LayoutISD_NS5_IJSC_NSA_ILi0EEESW_EEEEENS5_IJNS4_10UnderscoreESZ_SZ_EEEEENS4_13SM90_TMA_LOADENS4_14ComposedLayoutINS4_7SwizzleILi3ELi4ELi3EEENS4_18smem_ptr_flag_bitsILi16EEENSV_INS5_IJNSA_ILi8EEESH_EEENS5_IJSH_SC_EEEEEEEvNS4_8identityENS4_23SM90_TMA_LOAD_MULTICASTES1C_vS1D_EENS_8epilogue10collective6detail29Sm90TmaWarpSpecializedAdapterINS1H_15DefaultEpilogueISK_SL_SL_NS1G_6thread17LinearCombinationISK_Li1EffLNS1L_9ScaleType4KindE0ELNS_15FloatRoundStyleE2ESK_EENS1_15EpilogueDefaultEEEEEvvEEEEvNT_6ParamsE --------------------------
	.section	.nv.info._ZN7cutlass13device_kernelINS_4gemm6kernel13GemmUniversalIN4cute5tupleIJiiiiEEENS1_10collective13CollectiveMmaINS1_34MainloopSm90TmaGmmaWarpSpecializedILi2ENS5_IJNS4_1CILi2EEENSA_ILi1EEESC_EEENS1_35KernelTmaWarpSpecializedCooperativeEEENS5_IJNSA_ILi384EEENSA_ILi64EEENSA_ILi128EEEEEENS_6half_tENS5_IJlSC_lEEESK_SL_NS4_8TiledMMAINS4_8MMA_AtomIJNS4_4SM904GMMA25MMA_64x64x16_F32F16F16_SSILNSP_5MajorE0ELSR_0ELNSP_7ScaleInE1ELSS_1EEEEEENS4_6LayoutISD_NS5_IJSC_NSA_ILi0EEESW_EEEEENS5_IJNS4_10UnderscoreESZ_SZ_EEEEENS4_13SM90_TMA_LOADENS4_14ComposedLayoutINS4_7SwizzleILi3ELi4ELi3EEENS4_18smem_ptr_flag_bitsILi16EEENSV_INS5_IJNSA_ILi8EEESH_EEENS5_IJSH_SC_EEEEEEEvNS4_8identityENS4_23SM90_TMA_LOAD_MULTICASTES1C_vS1D_EENS_8epilogue10collective6detail29Sm90TmaWarpSpecializedAdapterINS1H_15DefaultEpilogueISK_SL_SL_NS1G_6thread17LinearCombinationISK_Li1EffLNS1L_9ScaleType4KindE0ELNS_15FloatRoundStyleE2ESK_EENS1_15EpilogueDefaultEEEEEvvEEEEvNT_6ParamsE,"",@"SHT_CUDA_INFO"
	.sectionflags	@""
	.align	4


	//----- nvinfo : EIATTR_CUDA_API_VERSION
	.align		4
        /*0000*/ 	.byte	0x04, 0x37
        /*0002*/ 	.short	(.L_21 - .L_20)
.L_20:
        /*0004*/ 	.word	0x00000082


	//----- nvinfo : EIATTR_KPARAM_INFO
	.align		4
.L_21:
        /*0008*/ 	.byte	0x04, 0x17
        /*000a*/ 	.short	(.L_23 - .L_22)
.L_22:
        /*000c*/ 	.word	0x00000000
        /*0010*/ 	.short	0x0000
        /*0012*/ 	.short	0x0070
        /*0014*/ 	.byte	0x00, 0xf0, 0x01, 0x10


	//----- nvinfo : EIATTR_SPARSE_MMA_MASK
	.align		4
.L_23:
        /*0018*/ 	.byte	0x03, 0x50
        /*001a*/ 	.short	0x0000


	//----- nvinfo : EIATTR_MAXREG_COUNT
	.align		4
        /*001c*/ 	.byte	0x03, 0x1b
        /*001e*/ 	.short	0x00a8


	//----- nvinfo : EIATTR_NUM_BARRIERS
	.align		4
        /*0020*/ 	.byte	0x02, 0x4c
        /*0022*/ 	.byte	0x01
	.zero		1


	//----- nvinfo : EIATTR_EXTERNS
	.align		4
        /*0024*/ 	.byte	0x04, 0x0f
        /*0026*/ 	.short	(.L_25 - .L_24)


	//   ....[0]....
	.align		4
.L_24:
        /*0028*/ 	.word	index@(__assertfail)


	//----- nvinfo : EIATTR_MERCURY_ISA_VERSION
	.align		4
.L_25:
        /*002c*/ 	.byte	0x03, 0x5f
        /*002e*/ 	.short	0x0101


	//----- nvinfo : EIATTR_INT_WARP_WIDE_INSTR_OFFSETS
	.align		4
        /*0030*/ 	.byte	0x04, 0x31
        /*0032*/ 	.short	(.L_27 - .L_26)


	//   ....[0]....
.L_26:
        /*0034*/ 	.word	0x00000450


	//   ....[1]....
        /*0038*/ 	.word	0x00000480


	//   ....[2]....
        /*003c*/ 	.word	0x00000630


	//   ....[3]....
        /*0040*/ 	.word	0x00002ec0


	//----- nvinfo : EIATTR_COOP_GROUP_MASK_REGIDS
	.align		4
.L_27:
        /*0044*/ 	.byte	0x04, 0x29
        /*0046*/ 	.short	(.L_29 - .L_28)


	//   ....[0]....
.L_28:
        /*0048*/ 	.word	0xffffffff


	//   ....[1]....
        /*004c*/ 	.word	0xffffffff


	//   ....[2]....
        /*0050*/ 	.word	0xffffffff


	//   ....[3]....
        /*0054*/ 	.word	0xffffffff


	//   ....[4]....
        /*0058*/ 	.word	0xffffffff


	//   ....[5]....
        /*005c*/ 	.word	0xffffffff


	//----- nvinfo : EIATTR_COOP_GROUP_INSTR_OFFSETS
	.align		4
.L_29:
        /*0060*/ 	.byte	0x04, 0x28
        /*0062*/ 	.short	(.L_31 - .L_30)


	//   ....[0]....
.L_30:
        /*0064*/ 	.word	0x00000060


	//   ....[1]....
        /*0068*/ 	.word	0x00000070


	//   ....[2]....
        /*006c*/ 	.word	0x00000130


	//   ....[3]....
        /*0070*/ 	.word	0x00000290


	//   ....[4]....
        /*0074*/ 	.word	0x000007c0


	//   ....[5]....
        /*0078*/ 	.word	0x000014b0


	//----- nvinfo : EIATTR_REG_RECONFIG
	.align		4
.L_31:
        /*007c*/ 	.byte	0x01, 0x54
	.zero		2


	//----- nvinfo : EIATTR_SYSCALL_OFFSETS
	.align		4
        /*0080*/ 	.byte	0x04, 0x46
        /*0082*/ 	.short	(.L_33 - .L_32)


	//   ....[0]....
.L_32:
        /*0084*/ 	.word	0x00001680


	//----- nvinfo : EIATTR_MBARRIER_INSTR_OFFSETS
	.align		4
.L_33:
        /*0088*/ 	.byte	0x04, 0x39
        /*008a*/ 	.short	(.L_35 - .L_34)


	//   ....[0]....
.L_34:
        /*008c*/ 	.word	0x00000230
        /*0090*/ 	.word	0x000000ff
        /*0094*/ 	.word	0x00000000
        /*0098*/ 	.short	0x0100
        /*009a*/ 	.byte	0x08
	.zero		1


	//   ....[1]....
        /*009c*/ 	.word	0x00000240
        /*00a0*/ 	.word	0x000000ff
        /*00a4*/ 	.word	0x00000010
        /*00a8*/ 	.short	0x0100
        /*00aa*/ 	.byte	0x08
	.zero		1


	//   ....[2]....
        /*00ac*/ 	.word	0x00000250
        /*00b0*/ 	.word	0x000000ff
        /*00b4*/ 	.word	0x00000008
        /*00b8*/ 	.short	0x0100
        /*00ba*/ 	.byte	0x08
	.zero		1


	//   ....[3]....
        /*00bc*/ 	.word	0x00000260
        /*00c0*/ 	.word	0x000000ff
        /*00c4*/ 	.word	0x00000018
        /*00c8*/ 	.short	0x0100
        /*00ca*/ 	.byte	0x08
	.zero		1


	//   ....[4]....
        /*00cc*/ 	.word	0x000006d0
        /*00d0*/ 	.word	0x000000ff
        /*00d4*/ 	.word	0x00000030
        /*00d8*/ 	.short	0x0100
        /*00da*/ 	.byte	0x06
	.zero		1


	//   ....[5]....
        /*00dc*/ 	.word	0x00000750
        /*00e0*/ 	.word	0x000000ff
        /*00e4*/ 	.word	0x00000038
        /*00e8*/ 	.short	0x0100
        /*00ea*/ 	.byte	0x06
	.zero		1


	//   ....[6]....
        /*00ec*/ 	.word	0x00001740
        /*00f0*/ 	.word	0x00000003
        /*00f4*/ 	.word	0x00000000
        /*00f8*/ 	.short	0x010a
        /*00fa*/ 	.byte	0x3f
	.zero		1


	//   ....[7]....
        /*00fc*/ 	.word	0x000017a0
        /*0100*/ 	.word	0x00000003
        /*0104*/ 	.word	0x00000000
        /*0108*/ 	.short	0x010a
        /*010a*/ 	.byte	0x3f
	.zero		1


	//   ....[8]....
        /*010c*/ 	.word	0x00002310
        /*0110*/ 	.word	0x00000005
        /*0114*/ 	.word	0x00000000
        /*0118*/ 	.short	0x010a
        /*011a*/ 	.byte	0x3f
	.zero		1


	//   ....[9]....
        /*011c*/ 	.word	0x00002350
        /*0120*/ 	.word	0x00000005
        /*0124*/ 	.word	0x00000000
        /*0128*/ 	.short	0x010a
        /*012a*/ 	.byte	0x3f
	.zero		1


	//   ....[10]....
        /*012c*/ 	.word	0x00002d70
        /*0130*/ 	.word	0x00000005
        /*0134*/ 	.word	0x00000000
        /*0138*/ 	.short	0x0101
        /*013a*/ 	.byte	0x3f
	.zero		1


	//   ....[11]....
        /*013c*/ 	.word	0x00002f30
        /*0140*/ 	.word	0x00000003
        /*0144*/ 	.word	0x00000000
        /*0148*/ 	.short	0x0101
        /*014a*/ 	.byte	0x3f
	.zero		1


	//   ....[12]....
        /*014c*/ 	.word	0x0000b390
        /*0150*/ 	.word	0x00000017
        /*0154*/ 	.word	0x00000010
        /*0158*/ 	.short	0x010a
        /*015a*/ 	.byte	0x3f
	.zero		1


	//   ....[13]....
        /*015c*/ 	.word	0x0000b810
        /*0160*/ 	.word	0x00000005
        /*0164*/ 	.word	0x00000038
        /*0168*/ 	.short	0x0101
        /*016a*/ 	.byte	0x3f
	.zero		1


	//   ....[14]....
        /*016c*/ 	.word	0x0000bf30
        /*0170*/ 	.word	0x00000007
        /*0174*/ 	.word	0x00000000
        /*0178*/ 	.short	0x010a
        /*017a*/ 	.byte	0x3f
	.zero		1


	//   ....[15]....
        /*017c*/ 	.word	0x0000bfb0
        /*0180*/ 	.word	0x00000005
        /*0184*/ 	.word	0x00000000
        /*0188*/ 	.short	0x010a
        /*018a*/ 	.byte	0x3f
	.zero		1


	//   ....[16]....
        /*018c*/ 	.word	0x0000c010
        /*0190*/ 	.word	0x00000003
        /*0194*/ 	.word	0x00000000
        /*0198*/ 	.short	0x010a
        /*019a*/ 	.byte	0x3f
	.zero		1


	//   ....[17]....
        /*019c*/ 	.word	0x0000c060
        /*01a0*/ 	.word	0x00000005
        /*01a4*/ 	.word	0x00000000
        /*01a8*/ 	.short	0x010a
        /*01aa*/ 	.byte	0x3f
	.zero		1


	//   ....[18]....
        /*01ac*/ 	.word	0x0000c130
        /*01b0*/ 	.word	0x00000017
        /*01b4*/ 	.word	0x00000010
        /*01b8*/ 	.short	0x010a
        /*01ba*/ 	.byte	0x3f
	.zero		1


	//   ....[19]....
        /*01bc*/ 	.word	0x0000c200
        /*01c0*/ 	.word	0x00000007
        /*01c4*/ 	.word	0x00000000
        /*01c8*/ 	.short	0x010a
        /*01ca*/ 	.byte	0x3f
	.zero		1


	//----- nvinfo : EIATTR_NUM_MBARRIERS
	.align		4
.L_35:
        /*01cc*/ 	.byte	0x03, 0x38
        /*01ce*/ 	.short	0x0006


	//----- nvinfo : EIATTR_EXIT_INSTR_OFFSETS
	.align		4
        /*01d0*/ 	.byte	0x04, 0x1c
        /*01d2*/ 	.short	(.L_37 - .L_36)


	//   ....[0]....
.L_36:
        /*01d4*/ 	.word	0x00000990


	//   ....[1]....
        /*01d8*/ 	.word	0x000011a0


	//   ....[2]....
        /*01dc*/ 	.word	0x0000ab10


	//   ....[3]....
        /*01e0*/ 	.word	0x0000b070


	//   ....[4]....
        /*01e4*/ 	.word	0x0000c000


	//----- nvinfo : EIATTR_MAX_THREADS
	.align		4
.L_37:
        /*01e8*/ 	.byte	0x04, 0x05
        /*01ea*/ 	.short	(.L_39 - .L_38)
.L_38:
        /*01ec*/ 	.word	0x00000180
        /*01f0*/ 	.word	0x00000001
        /*01f4*/ 	.word	0x00000001


	//----- nvinfo : EIATTR_CRS_STACK_SIZE
	.align		4
.L_39:
        /*01f8*/ 	.byte	0x04, 0x1e
        /*01fa*/ 	.short	(.L_41 - .L_40)
.L_40:
        /*01fc*/ 	.word	0x00000000


	//----- nvinfo : EIATTR_CBANK_PARAM_SIZE
	.align		4
.L_41:
        /*0200*/ 	.byte	0x03, 0x19
        /*0202*/ 	.short	0x0470


	//----- nvinfo : EIATTR_PARAM_CBANK
	.align		4
        /*0204*/ 	.byte	0x04, 0x0a
        /*0206*/ 	.short	(.L_43 - .L_42)
	.align		4
.L_42:
        /*0208*/ 	.word	index@(.nv.constant0._ZN7cutlass13device_kernelINS_4gemm6kernel13GemmUniversalIN4cute5tupleIJiiiiEEENS1_10collective13CollectiveMmaINS1_34MainloopSm90TmaGmmaWarpSpecializedILi2ENS5_IJNS4_1CILi2EEENSA_ILi1EEESC_EEENS1_35KernelTmaWarpSpecializedCooperativeEEENS5_IJNSA_ILi384EEENSA_ILi64EEENSA_ILi128EEEEEENS_6half_tENS5_IJlSC_lEEESK_SL_NS4_8TiledMMAINS4_8MMA_AtomIJNS4_4SM904GMMA25MMA_64x64x16_F32F16F16_SSILNSP_5MajorE0ELSR_0ELNSP_7ScaleInE1ELSS_1EEEEEENS4_6LayoutISD_NS5_IJSC_NSA_ILi0EEESW_EEEEENS5_IJNS4_10UnderscoreESZ_SZ_EEEEENS4_13SM90_TMA_LOADENS4_14ComposedLayoutINS4_7SwizzleILi3ELi4ELi3EEENS4_18smem_ptr_flag_bitsILi16EEENSV_INS5_IJNSA_ILi8EEESH_EEENS5_IJSH_SC_EEEEEEEvNS4_8identityENS4_23SM90_TMA_LOAD_MULTICASTES1C_vS1D_EENS_8epilogue10collective6detail29Sm90TmaWarpSpecializedAdapterINS1H_15DefaultEpilogueISK_SL_SL_NS1G_6thread17LinearCombinationISK_Li1EffLNS1L_9ScaleType4KindE0ELNS_15FloatRoundStyleE2ESK_EENS1_15EpilogueDefaultEEEEEvvEEEEvNT_6ParamsE)
        /*020c*/ 	.short	0x0210
        /*020e*/ 	.short	0x0470


	//----- nvinfo : EIATTR_SW_WAR
	.align		4
.L_43:
        /*0210*/ 	.byte	0x04, 0x36
        /*0212*/ 	.short	(.L_45 - .L_44)
.L_44:
        /*0214*/ 	.word	0x00000008
.L_45:


//--------------------- .nv.callgraph             --------------------------
	.section	.nv.callgraph,"",@"SHT_CUDA_CALLGRAPH"
	.align	4
	.sectionentsize	8
	.align		4
        /*0000*/ 	.word	0x00000000
	.align		4
        /*0004*/ 	.word	0xffffffff
	.align		4
        /*0008*/ 	.word	index@(_ZN7cutlass13device_kernelINS_4gemm6kernel13GemmUniversalIN4cute5tupleIJiiiiEEENS1_10collective13CollectiveMmaINS1_34MainloopSm90TmaGmmaWarpSpecializedILi2ENS5_IJNS4_1CILi2EEENSA_ILi1EEESC_EEENS1_35KernelTmaWarpSpecializedCooperativeEEENS5_IJNSA_ILi384EEENSA_ILi64EEENSA_ILi128EEEEEENS_6half_tENS5_IJlSC_lEEESK_SL_NS4_8TiledMMAINS4_8MMA_AtomIJNS4_4SM904GMMA25MMA_64x64x16_F32F16F16_SSILNSP_5MajorE0ELSR_0ELNSP_7ScaleInE1ELSS_1EEEEEENS4_6LayoutISD_NS5_IJSC_NSA_ILi0EEESW_EEEEENS5_IJNS4_10UnderscoreESZ_SZ_EEEEENS4_13SM90_TMA_LOADENS4_14ComposedLayoutINS4_7SwizzleILi3ELi4ELi3EEENS4_18smem_ptr_flag_bitsILi16EEENSV_INS5_IJNSA_ILi8EEESH_EEENS5_IJSH_SC_EEEEEEEvNS4_8identityENS4_23SM90_TMA_LOAD_MULTICASTES1C_vS1D_EENS_8epilogue10collective6detail29Sm90TmaWarpSpecializedAdapterINS1H_15DefaultEpilogueISK_SL_SL_NS1G_6thread17LinearCombinationISK_Li1EffLNS1L_9ScaleType4KindE0ELNS_15FloatRoundStyleE2ESK_EENS1_15EpilogueDefaultEEEEEvvEEEEvNT_6ParamsE)
	.align		4
        /*000c*/ 	.word	index@(__assertfail)
	.align		4
        /*0010*/ 	.word	0x00000000
	.align		4
        /*0014*/ 	.word	0xfffffffe
	.align		4
        /*0018*/ 	.word	0x00000000
	.align		4
        /*001c*/ 	.word	0xfffffffd
	.align		4
        /*0020*/ 	.word	0x00000000
	.align		4
        /*0024*/ 	.word	0xfffffffc


//--------------------- .nv.constant4             --------------------------
	.section	.nv.constant4,"a",@progbits
	.align	8
	.align		8
.nv.constant4:
        /*0000*/ 	.dword	__assertfail
	.align		8
        /*0008*/ 	.dword	__unnamed_1
	.align		8
        /*0010*/ 	.dword	_ZN40_INTERNAL_5a398cf2_4_k_cu_37ce5b01_145894cuda3std3__45__cpo5beginE
	.align		8
        /*0018*/ 	.dword	_ZN40_INTERNAL_5a398cf2_4_k_cu_37ce5b01_145894cuda3std3__45__cpo3endE
	.align		8
        /*0020*/ 	.dword	_ZN40_INTERNAL_5a398cf2_4_k_cu_37ce5b01_145894cuda3std3__45__cpo6cbeginE
	.align		8
        /*0028*/ 	.dword	_ZN40_INTERNAL_5a398cf2_4_k_cu_37ce5b01_145894cuda3std3__45__cpo4cendE
	.align		8
        /*0030*/ 	.dword	_ZN40_INTERNAL_5a398cf2_4_k_cu_37ce5b01_145894cuda3std3__442_GLOBAL__N__5a398cf2_4_k_cu_37ce5b01_145896ignoreE
	.align		8
        /*0038*/ 	.dword	_ZN40_INTERNAL_5a398cf2_4_k_cu_37ce5b01_145894cuda3std3__419piecewise_constructE
	.align		8
        /*0040*/ 	.dword	_ZN40_INTERNAL_5a398cf2_4_k_cu_37ce5b01_145894cuda3std3__48in_placeE
	.align		8
        /*0048*/ 	.dword	_ZN40_INTERNAL_5a398cf2_4_k_cu_37ce5b01_145894cuda3std6ranges3__45__cpo4swapE
	.align		8
        /*0050*/ 	.dword	_ZN40_INTERNAL_5a398cf2_4_k_cu_37ce5b01_145894cuda3std6ranges3__45__cpo9iter_moveE
	.align		8
        /*0058*/ 	.dword	_ZN40_INTERNAL_5a398cf2_4_k_cu_37ce5b01_145894cute7productE
	.align		8
        /*0060*/ 	.dword	_ZN40_INTERNAL_5a398cf2_4_k_cu_37ce5b01_145894cute1_E
	.align		8
        /*0068*/ 	.dword	$str$22
	.align		8
        /*0070*/ 	.dword	$str$23


//--------------------- .text._ZN7cutlass13device_kernelINS_4gemm6kernel13GemmUniversalIN4cute5tupleIJiiiiEEENS1_10collective13CollectiveMmaINS1_34MainloopSm90TmaGmmaWarpSpecializedILi2ENS5_IJNS4_1CILi2EEENSA_ILi1EEESC_EEENS1_35KernelTmaWarpSpecializedCooperativeEEENS5_IJNSA_ILi384EEENSA_ILi64EEENSA_ILi128EEEEEENS_6half_tENS5_IJlSC_lEEESK_SL_NS4_8TiledMMAINS4_8MMA_AtomIJNS4_4SM904GMMA25MMA_64x64x16_F32F16F16_SSILNSP_5MajorE0ELSR_0ELNSP_7ScaleInE1ELSS_1EEEEEENS4_6LayoutISD_NS5_IJSC_NSA_ILi0EEESW_EEEEENS5_IJNS4_10UnderscoreESZ_SZ_EEEEENS4_13SM90_TMA_LOADENS4_14ComposedLayoutINS4_7SwizzleILi3ELi4ELi3EEENS4_18smem_ptr_flag_bitsILi16EEENSV_INS5_IJNSA_ILi8EEESH_EEENS5_IJSH_SC_EEEEEEEvNS4_8identityENS4_23SM90_TMA_LOAD_MULTICASTES1C_vS1D_EENS_8epilogue10collective6detail29Sm90TmaWarpSpecializedAdapterINS1H_15DefaultEpilogueISK_SL_SL_NS1G_6thread17LinearCombinationISK_Li1EffLNS1L_9ScaleType4KindE0ELNS_15FloatRoundStyleE2ESK_EENS1_15EpilogueDefaultEEEEEvvEEEEvNT_6ParamsE --------------------------
	.section	.text._ZN7cutlass13device_kernelINS_4gemm6kernel13GemmUniversalIN4cute5tupleIJiiiiEEENS1_10collective13CollectiveMmaINS1_34MainloopSm90TmaGmmaWarpSpecializedILi2ENS5_IJNS4_1CILi2EEENSA_ILi1EEESC_EEENS1_35KernelTmaWarpSpecializedCooperativeEEENS5_IJNSA_ILi384EEENSA_ILi64EEENSA_ILi128EEEEEENS_6half_tENS5_IJlSC_lEEESK_SL_NS4_8TiledMMAINS4_8MMA_AtomIJNS4_4SM904GMMA25MMA_64x64x16_F32F16F16_SSILNSP_5MajorE0ELSR_0ELNSP_7ScaleInE1ELSS_1EEEEEENS4_6LayoutISD_NS5_IJSC_NSA_ILi0EEESW_EEEEENS5_IJNS4_10UnderscoreESZ_SZ_EEEEENS4_13SM90_TMA_LOADENS4_14ComposedLayoutINS4_7SwizzleILi3ELi4ELi3EEENS4_18smem_ptr_flag_bitsILi16EEENSV_INS5_IJNSA_ILi8EEESH_EEENS5_IJSH_SC_EEEEEEEvNS4_8identityENS4_23SM90_TMA_LOAD_MULTICASTES1C_vS1D_EENS_8epilogue10collective6detail29Sm90TmaWarpSpecializedAdapterINS1H_15DefaultEpilogueISK_SL_SL_NS1G_6thread17LinearCombinationISK_Li1EffLNS1L_9ScaleType4KindE0ELNS_15FloatRoundStyleE2ESK_EENS1_15EpilogueDefaultEEEEEvvEEEEvNT_6ParamsE,"ax",@progbits
	.align	128
.text._ZN7cutlass13device_kernelINS_4gemm6kernel13GemmUniversalIN4cute5tupleIJiiiiEEENS1_10collective13CollectiveMmaINS1_34MainloopSm90TmaGmmaWarpSpecializedILi2ENS5_IJNS4_1CILi2EEENSA_ILi1EEESC_EEENS1_35KernelTmaWarpSpecializedCooperativeEEENS5_IJNSA_ILi384EEENSA_ILi64EEENSA_ILi128EEEEEENS_6half_tENS5_IJlSC_lEEESK_SL_NS4_8TiledMMAINS4_8MMA_AtomIJNS4_4SM904GMMA25MMA_64x64x16_F32F16F16_SSILNSP_5MajorE0ELSR_0ELNSP_7ScaleInE1ELSS_1EEEEEENS4_6LayoutISD_NS5_IJSC_NSA_ILi0EEESW_EEEEENS5_IJNS4_10UnderscoreESZ_SZ_EEEEENS4_13SM90_TMA_LOADENS4_14ComposedLayoutINS4_7SwizzleILi3ELi4ELi3EEENS4_18smem_ptr_flag_bitsILi16EEENSV_INS5_IJNSA_ILi8EEESH_EEENS5_IJSH_SC_EEEEEEEvNS4_8identityENS4_23SM90_TMA_LOAD_MULTICASTES1C_vS1D_EENS_8epilogue10collective6detail29Sm90TmaWarpSpecializedAdapterINS1H_15DefaultEpilogueISK_SL_SL_NS1G_6thread17LinearCombinationISK_Li1EffLNS1L_9ScaleType4KindE0ELNS_15FloatRoundStyleE2ESK_EENS1_15EpilogueDefaultEEEEEvvEEEEvNT_6ParamsE:
        .type           _ZN7cutlass13device_kernelINS_4gemm6kernel13GemmUniversalIN4cute5tupleIJiiiiEEENS1_10collective13CollectiveMmaINS1_34MainloopSm90TmaGmmaWarpSpecializedILi2ENS5_IJNS4_1CILi2EEENSA_ILi1EEESC_EEENS1_35KernelTmaWarpSpecializedCooperativeEEENS5_IJNSA_ILi384EEENSA_ILi64EEENSA_ILi128EEEEEENS_6half_tENS5_IJlSC_lEEESK_SL_NS4_8TiledMMAINS4_8MMA_AtomIJNS4_4SM904GMMA25MMA_64x64x16_F32F16F16_SSILNSP_5MajorE0ELSR_0ELNSP_7ScaleInE1ELSS_1EEEEEENS4_6LayoutISD_NS5_IJSC_NSA_ILi0EEESW_EEEEENS5_IJNS4_10UnderscoreESZ_SZ_EEEEENS4_13SM90_TMA_LOADENS4_14ComposedLayoutINS4_7SwizzleILi3ELi4ELi3EEENS4_18smem_ptr_flag_bitsILi16EEENSV_INS5_IJNSA_ILi8EEESH_EEENS5_IJSH_SC_EEEEEEEvNS4_8identityENS4_23SM90_TMA_LOAD_MULTICASTES1C_vS1D_EENS_8epilogue10collective6detail29Sm90TmaWarpSpecializedAdapterINS1H_15DefaultEpilogueISK_SL_SL_NS1G_6thread17LinearCombinationISK_Li1EffLNS1L_9ScaleType4KindE0ELNS_15FloatRoundStyleE2ESK_EENS1_15EpilogueDefaultEEEEEvvEEEEvNT_6ParamsE,@function
        .size           _ZN7cutlass13device_kernelINS_4gemm6kernel13GemmUniversalIN4cute5tupleIJiiiiEEENS1_10collective13CollectiveMmaINS1_34MainloopSm90TmaGmmaWarpSpecializedILi2ENS5_IJNS4_1CILi2EEENSA_ILi1EEESC_EEENS1_35KernelTmaWarpSpecializedCooperativeEEENS5_IJNSA_ILi384EEENSA_ILi64EEENSA_ILi128EEEEEENS_6half_tENS5_IJlSC_lEEESK_SL_NS4_8TiledMMAINS4_8MMA_AtomIJNS4_4SM904GMMA25MMA_64x64x16_F32F16F16_SSILNSP_5MajorE0ELSR_0ELNSP_7ScaleInE1ELSS_1EEEEEENS4_6LayoutISD_NS5_IJSC_NSA_ILi0EEESW_EEEEENS5_IJNS4_10UnderscoreESZ_SZ_EEEEENS4_13SM90_TMA_LOADENS4_14ComposedLayoutINS4_7SwizzleILi3ELi4ELi3EEENS4_18smem_ptr_flag_bitsILi16EEENSV_INS5_IJNSA_ILi8EEESH_EEENS5_IJSH_SC_EEEEEEEvNS4_8identityENS4_23SM90_TMA_LOAD_MULTICASTES1C_vS1D_EENS_8epilogue10collective6detail29Sm90TmaWarpSpecializedAdapterINS1H_15DefaultEpilogueISK_SL_SL_NS1G_6thread17LinearCombinationISK_Li1EffLNS1L_9ScaleType4KindE0ELNS_15FloatRoundStyleE2ESK_EENS1_15EpilogueDefaultEEEEEvvEEEEvNT_6ParamsE,(.L_x_255 - _ZN7cutlass13device_kernelINS_4gemm6kernel13GemmUniversalIN4cute5tupleIJiiiiEEENS1_10collective13CollectiveMmaINS1_34MainloopSm90TmaGmmaWarpSpecializedILi2ENS5_IJNS4_1CILi2EEENSA_ILi1EEESC_EEENS1_35KernelTmaWarpSpecializedCooperativeEEENS5_IJNSA_ILi384EEENSA_ILi64EEENSA_ILi128EEEEEENS_6half_tENS5_IJlSC_lEEESK_SL_NS4_8TiledMMAINS4_8MMA_AtomIJNS4_4SM904GMMA25MMA_64x64x16_F32F16F16_SSILNSP_5MajorE0ELSR_0ELNSP_7ScaleInE1ELSS_1EEEEEENS4_6LayoutISD_NS5_IJSC_NSA_ILi0EEESW_EEEEENS5_IJNS4_10UnderscoreESZ_SZ_EEEEENS4_13SM90_TMA_LOADENS4_14ComposedLayoutINS4_7SwizzleILi3ELi4ELi3EEENS4_18smem_ptr_flag_bitsILi16EEENSV_INS5_IJNSA_ILi8EEESH_EEENS5_IJSH_SC_EEEEEEEvNS4_8identityENS4_23SM90_TMA_LOAD_MULTICASTES1C_vS1D_EENS_8epilogue10collective6detail29Sm90TmaWarpSpecializedAdapterINS1H_15DefaultEpilogueISK_SL_SL_NS1G_6thread17LinearCombinationISK_Li1EffLNS1L_9ScaleType4KindE0ELNS_15FloatRoundStyleE2ESK_EENS1_15EpilogueDefaultEEEEEvvEEEEvNT_6ParamsE)
        .other          _ZN7cutlass13device_kernelINS_4gemm6kernel13GemmUniversalIN4cute5tupleIJiiiiEEENS1_10collective13CollectiveMmaINS1_34MainloopSm90TmaGmmaWarpSpecializedILi2ENS5_IJNS4_1CILi2EEENSA_ILi1EEESC_EEENS1_35KernelTmaWarpSpecializedCooperativeEEENS5_IJNSA_ILi384EEENSA_ILi64EEENSA_ILi128EEEEEENS_6half_tENS5_IJlSC_lEEESK_SL_NS4_8TiledMMAINS4_8MMA_AtomIJNS4_4SM904GMMA25MMA_64x64x16_F32F16F16_SSILNSP_5MajorE0ELSR_0ELNSP_7ScaleInE1ELSS_1EEEEEENS4_6LayoutISD_NS5_IJSC_NSA_ILi0EEESW_EEEEENS5_IJNS4_10UnderscoreESZ_SZ_EEEEENS4_13SM90_TMA_LOADENS4_14ComposedLayoutINS4_7SwizzleILi3ELi4ELi3EEENS4_18smem_ptr_flag_bitsILi16EEENSV_INS5_IJNSA_ILi8EEESH_EEENS5_IJSH_SC_EEEEEEEvNS4_8identityENS4_23SM90_TMA_LOAD_MULTICASTES1C_vS1D_EENS_8epilogue10collective6detail29Sm90TmaWarpSpecializedAdapterINS1H_15DefaultEpilogueISK_SL_SL_NS1G_6thread17LinearCombinationISK_Li1EffLNS1L_9ScaleType4KindE0ELNS_15FloatRoundStyleE2ESK_EENS1_15EpilogueDefaultEEEEEvvEEEEvNT_6ParamsE,@"STO_CUDA_ENTRY STV_DEFAULT"
_ZN7cutlass13device_kernelINS_4gemm6kernel13GemmUniversalIN4cute5tupleIJiiiiEEENS1_10collective13CollectiveMmaINS1_34MainloopSm90TmaGmmaWarpSpecializedILi2ENS5_IJNS4_1CILi2EEENSA_ILi1EEESC_EEENS1_35KernelTmaWarpSpecializedCooperativeEEENS5_IJNSA_ILi384EEENSA_ILi64EEENSA_ILi128EEEEEENS_6half_tENS5_IJlSC_lEEESK_SL_NS4_8TiledMMAINS4_8MMA_AtomIJNS4_4SM904GMMA25MMA_64x64x16_F32F16F16_SSILNSP_5MajorE0ELSR_0ELNSP_7ScaleInE1ELSS_1EEEEEENS4_6LayoutISD_NS5_IJSC_NSA_ILi0EEESW_EEEEENS5_IJNS4_10UnderscoreESZ_SZ_EEEEENS4_13SM90_TMA_LOADENS4_14ComposedLayoutINS4_7SwizzleILi3ELi4ELi3EEENS4_18smem_ptr_flag_bitsILi16EEENSV_INS5_IJNSA_ILi8EEESH_EEENS5_IJSH_SC_EEEEEEEvNS4_8identityENS4_23SM90_TMA_LOAD_MULTICASTES1C_vS1D_EENS_8epilogue10collective6detail29Sm90TmaWarpSpecializedAdapterINS1H_15DefaultEpilogueISK_SL_SL_NS1G_6thread17LinearCombinationISK_Li1EffLNS1L_9ScaleType4KindE0ELNS_15FloatRoundStyleE2ESK_EENS1_15EpilogueDefaultEEEEEvvEEEEvNT_6ParamsE:
[----:B------:R-:W0:Y:S01]  /*0000*/  LDC R1, c[0x0][0x28] ;  /* 0x00000a00ff017b82 */ /* 0x000e220000000800 */
[----:B------:R-:W1:Y:S01]  /*0010*/  S2R R23, SR_TID.X ;  /* 0x0000000000177919 */ /* 0x000e620000002100 */
[----:B------:R-:W-:Y:S01]  /*0020*/  ELECT P0, URZ, PT ;  /* 0x00000000003f782f */ /* 0x000fe20003800000 */
[----:B------:R-:W-:Y:S01]  /*0030*/  BSSY B0, `(.L_x_0) ;  /* 0x000000f000007945 */ /* 0x000fe20003800000 */
[--C-:B-1----:R-:W-:Y:S02]  /*0040*/  SHF.R.U32.HI R0, RZ, 0x5, R23.reuse ;  /* 0x00000005ff007819 */ /* 0x102fe40000011617 */
[----:B------:R-:W-:-:S03]  /*0050*/  SHF.R.U32.HI R6, RZ, 0x7, R23 ;  /* 0x00000007ff067819 */ /* 0x000fc60000011617 */
[----:B------:R-:W1:Y:S04]  /*0060*/  SHFL.IDX PT, R3, R0, RZ, 0x1f ;  /* 0x00001fff00037589 */ /* 0x000e6800000e0000 */
[----:B------:R2:W3:Y:S01]  /*0070*/  SHFL.IDX PT, R2, R6, RZ, 0x1f ;  /* 0x00001fff06027589 */ /* 0x0004e200000e0000 */
[----:B-1----:R-:W-:-:S13]  /*0080*/  ISETP.NE.OR P0, PT, R3, RZ, !P0 ;  /* 0x000000ff0300720c */ /* 0x002fda0004705670 */
[----:B0-23--:R-:W-:Y:S05]  /*0090*/  @P0 BRA `(.L_x_1) ;  /* 0x0000000000200947 */ /* 0x00dfea0003800000 */
[----:B------:R-:W-:Y:S02]  /*00a0*/  ULDC.64 UR4, c[0x0][0x198] ;  /* 0x0000660000047ab9 */ /* 0x000fe40000000a00 */
[----:B------:R-:W-:Y:S02]  /*00b0*/  UIADD3 UR6, UP0, UR4, 0xf0, URZ ;  /* 0x000000f004067890 */ /* 0x000fe4000ff1e03f */
[----:B------:R-:W-:Y:S02]  /*00c0*/  UIADD3 UR4, UP1, UR4, 0x1f0, URZ ;  /* 0x000001f004047890 */ /* 0x000fe4000ff3e03f */
[----:B------:R-:W-:Y:S02]  /*00d0*/  UIADD3.X UR7, URZ, UR5, URZ, UP0, !UPT ;  /* 0x000000053f077290 */ /* 0x000fe400087fe43f */
[----:B------:R-:W-:-:S07]  /*00e0*/  UIADD3.X UR5, URZ, UR5, URZ, UP1, !UPT ;  /* 0x000000053f057290 */ /* 0x000fce0008ffe43f */
[----:B------:R0:W-:Y:S02]  /*00f0*/  UTMACCTL.PF [UR6] ;  /* 0x00000000060079b9 */ /* 0x0001e40008040000 */
[----:B------:R0:W-:Y:S02]  /*0100*/  UTMACCTL.PF [UR4] ;  /* 0x00000000040079b9 */ /* 0x0001e40008040000 */
[----:B0-----:R-:W-:Y:S01]  /*0110*/  NOP ;  /* 0x0000000000007918 */ /* 0x001fe20000000000 */
.L_x_1:
[----:B------:R-:W-:Y:S05]  /*0120*/  BSYNC B0 ;  /* 0x0000000000007941 */ /* 0x000fea0003800000 */
.L_x_0:
[----:B------:R-:W0:Y:S02]  /*0130*/  SHFL.IDX PT, R5, R0, RZ, 0x1f ;  /* 0x00001fff00057589 */ /* 0x000e2400000e0000 */
[----:B0-----:R-:W-:-:S13]  /*0140*/  ISETP.NE.AND P0, PT, R5, RZ, PT ;  /* 0x000000ff0500720c */ /* 0x001fda0003f05270 */
[----:B------:R-:W-:Y:S05]  /*0150*/  @P0 BRA `(.L_x_2) ;  /* 0x0000000000480947 */ /* 0x000fea0003800000 */
[----:B------:R-:W0:Y:S01]  /*0160*/  S2UR UR8, SR_CgaCtaId ;  /* 0x00000000000879c3 */ /* 0x000e220000008800 */
[----:B------:R-:W-:Y:S01]  /*0170*/  UMOV UR4, 0x400 ;  /* 0x0000040000047882 */ /* 0x000fe20000000000 */
[----:B------:R-:W-:Y:S01]  /*0180*/  UMOV UR5, 0x1 ;  /* 0x0000000100057882 */ /* 0x000fe20000000000 */
[----:B------:R-:W-:Y:S01]  /*0190*/  UMOV UR6, 0x4 ;  /* 0x0000000400067882 */ /* 0x000fe20000000000 */
[----:B------:R-:W-:Y:S01]  /*01a0*/  ELECT P0, URZ, PT ;  /* 0x00000000003f782f */ /* 0x000fe20003800000 */
[----:B------:R-:W-:-:S04]  /*01b0*/  UIADD3 UR6, -UR6, 0x100000, URZ ;  /* 0x0010000006067890 */ /* 0x000fc8000fffe13f */
[----:B------:R-:W-:Y:S02]  /*01c0*/  USHF.L.U32 UR7, UR6, 0xb, URZ ;  /* 0x0000000b06077899 */ /* 0x000fe4000800063f */
[----:B------:R-:W-:Y:S02]  /*01d0*/  USHF.L.U32 UR6, UR6, 0x1, URZ ;  /* 0x0000000106067899 */ /* 0x000fe4000800063f */
[----:B0-----:R-:W-:Y:S02]  /*01e0*/  ULEA UR8, UR8, UR4, 0x18 ;  /* 0x0000000408087291 */ /* 0x001fe4000f8ec03f */
[----:B------:R-:W-:-:S04]  /*01f0*/  UIADD3 UR4, -UR5, 0x100000, URZ ;  /* 0x0010000005047890 */ /* 0x000fc8000fffe13f */
[----:B------:R-:W-:Y:S02]  /*0200*/  USHF.L.U32 UR5, UR4, 0xb, URZ ;  /* 0x0000000b04057899 */ /* 0x000fe4000800063f */
[----:B------:R-:W-:Y:S01]  /*0210*/  USHF.L.U32 UR4, UR4, 0x1, URZ ;  /* 0x0000000104047899 */ /* 0x000fe2000800063f */
[----:B------:R-:W0:Y:S11]  /*0220*/  FENCE.VIEW.ASYNC.S ;  /* 0x00000000000073c6 */ /* 0x000e360000000000 */
[----:B0-----:R0:W1:Y:S01]  /*0230*/  SYNCS.EXCH.64 URZ, [UR8], UR4 ;  /* 0x00000004083f75b2 */ /* 0x0010620008000100 */
[----:B------:R0:W2:Y:S01]  /*0240*/  SYNCS.EXCH.64 URZ, [UR8+0x10], UR6 ;  /* 0x00001006083f75b2 */ /* 0x0000a20008000100 */
[----:B------:R0:W3:Y:S01]  /*0250*/  SYNCS.EXCH.64 URZ, [UR8+0x8], UR4 ;  /* 0x00000804083f75b2 */ /* 0x0000e20008000100 */
[----:B------:R0:W4:Y:S01]  /*0260*/  SYNCS.EXCH.64 URZ, [UR8+0x18], UR6 ;  /* 0x00001806083f75b2 */ /* 0x0001220008000100 */
[----:B------:R-:W-:Y:S01]  /*0270*/  NOP ;  /* 0x0000000000007918 */ /* 0x000fe20000000000 */
.L_x_2:
[----:B------:R-:W-:Y:S01]  /*0280*/  SHF.R.S32.HI R4, RZ, 0x1f, R23 ;  /* 0x0000001fff047819 */ /* 0x000fe20000011417 */
[----:B------:R-:W5:Y:S01]  /*0290*/  SHFL.IDX PT, R0, R0, RZ, 0x1f ;  /* 0x00001fff00007589 */ /* 0x000f6200000e0000 */
[----:B0-----:R-:W0:Y:S01]  /*02a0*/  S2UR UR8, SR_CTAID.X ;  /* 0x00000000000879c3 */ /* 0x001e220000002500 */
[----:B------:R-:W-:Y:S02]  /*02b0*/  ELECT P0, URZ, PT ;  /* 0x00000000003f782f */ /* 0x000fe40003800000 */
[----:B------:R-:W-:Y:S01]  /*02c0*/  LEA.HI R4, R4, R23, RZ, 0x7 ;  /* 0x0000001704047211 */ /* 0x000fe200078f38ff */
[----:B------:R-:W-:Y:S01]  /*02d0*/  ULDC UR4, c[0x0][0x150] ;  /* 0x0000540000047ab9 */ /* 0x000fe20000000800 */
[----:B------:R-:W-:Y:S01]  /*02e0*/  SHF.R.S32.HI R10, RZ, 0x1f, R5 ;  /* 0x0000001fff0a7819 */ /* 0x000fe20000011405 */
[----:B------:R-:W-:Y:S01]  /*02f0*/  NOP ;  /* 0x0000000000007918 */ /* 0x000fe20000000000 */
[----:B------:R-:W-:Y:S01]  /*0300*/  LOP3.LUT R4, R4, 0xffffff80, RZ, 0xc0, !PT ;  /* 0xffffff8004047812 */ /* 0x000fe200078ec0ff */
[----:B------:R-:W-:Y:S01]  /*0310*/  IMAD.MOV.U32 R19, RZ, RZ, 0x1 ;  /* 0x00000001ff137424 */ /* 0x000fe200078e00ff */
[----:B------:R-:W-:Y:S01]  /*0320*/  LEA.HI R10, R10, R5, RZ, 0x2 ;  /* 0x000000050a0a7211 */ /* 0x000fe200078f10ff */
[----:B------:R-:W1:Y:S01]  /*0330*/  LDC R12, c[0x0][0x144] ;  /* 0x00005100ff0c7b82 */ /* 0x000e620000000800 */
[----:B------:R-:W-:Y:S01]  /*0340*/  NOP ;  /* 0x0000000000007918 */ /* 0x000fe20000000000 */
[----:B------:R-:W-:Y:S01]  /*0350*/  IMAD.IADD R8, R23, 0x1, -R4 ;  /* 0x0000000117087824 */ /* 0x000fe200078e0a04 */
[----:B------:R-:W-:Y:S01]  /*0360*/  LOP3.LUT R10, R10, 0x3ffffffc, RZ, 0xc0, !PT ;  /* 0x3ffffffc0a0a7812 */ /* 0x000fe200078ec0ff */
[----:B------:R-:W2:Y:S01]  /*0370*/  S2R R4, SR_CTAID.Y ;  /* 0x0000000000047919 */ /* 0x000ea20000002600 */
[----:B------:R-:W-:-:S02]  /*0380*/  ISETP.NE.AND P3, PT, R2, RZ, PT ;  /* 0x000000ff0200720c */ /* 0x000fc40003f65270 */
[----:B------:R-:W-:Y:S01]  /*0390*/  SHF.R.S32.HI R7, RZ, 0x1f, R8 ;  /* 0x0000001fff077819 */ /* 0x000fe20000011408 */
[----:B------:R-:W-:Y:S01]  /*03a0*/  IMAD.IADD R10, R5, 0x1, -R10 ;  /* 0x00000001050a7824 */ /* 0x000fe200078e0a0a */
[----:B------:R-:W3:Y:S02]  /*03b0*/  LDC R14, c[0x0][0x140] ;  /* 0x00005000ff0e7b82 */ /* 0x000ee40000000800 */
[----:B------:R-:W-:Y:S02]  /*03c0*/  LEA.HI R7, R7, R8, RZ, 0x3 ;  /* 0x0000000807077211 */ /* 0x000fe400078f18ff */
[----:B-----5:R-:W-:Y:S02]  /*03d0*/  ISETP.NE.OR P0, PT, R0, RZ, !P0 ;  /* 0x000000ff0000720c */ /* 0x020fe40004705670 */
[----:B------:R-:W-:Y:S02]  /*03e0*/  SHF.R.S32.HI R0, RZ, 0x3, R7 ;  /* 0x00000003ff007819 */ /* 0x000fe40000011407 */
[----:B0-----:R-:W-:-:S02]  /*03f0*/  I2FP.F32.U32 R9, UR8 ;  /* 0x0000000800097c45 */ /* 0x001fc40008201000 */
[----:B------:R-:W-:-:S03]  /*0400*/  SHF.R.S32.HI R7, RZ, 0x1f, R7 ;  /* 0x0000001fff077819 */ /* 0x000fc60000011407 */
[----:B------:R-:W-:Y:S01]  /*0410*/  FMUL R11, R9, UR4 ;  /* 0x00000004090b7c20 */ /* 0x000fe20008400000 */
[----:B------:R-:W-:Y:S01]  /*0420*/  LEA.HI R7, R7, R0, RZ, 0x2 ;  /* 0x0000000007077211 */ /* 0x000fe200078f10ff */
[----:B------:R-:W-:Y:S01]  /*0430*/  ULDC UR4, c[0x0][0x154] ;  /* 0x0000550000047ab9 */ /* 0x000fe20000000800 */
[----:B------:R-:W0:Y:S01]  /*0440*/  LDC R9, c[0x0][0x148] ;  /* 0x00005200ff097b82 */ /* 0x000e220000000800 */
[----:B------:R-:W-:Y:S01]  /*0450*/  VOTEU.ALL UP0, P0 ;  /* 0x00000000003f7886 */ /* 0x000fe20000000000 */
[----:B------:R-:W-:Y:S01]  /*0460*/  LOP3.LUT R7, R7, 0xfffffffc, RZ, 0xc0, !PT ;  /* 0xfffffffc07077812 */ /* 0x000fe200078ec0ff */
[----:B------:R-:W5:Y:S01]  /*0470*/  F2I.U32.TRUNC.NTZ R11, R11 ;  /* 0x0000000b000b7305 */ /* 0x000f62000020f000 */
[----:B------:R-:W-:Y:S02]  /*0480*/  VOTEU.ALL UP1, P0 ;  /* 0x00000000003f7886 */ /* 0x000fe40000020000 */
[----:B------:R-:W-:Y:S01]  /*0490*/  @!UP0 UMOV UR6, 0x400 ;  /* 0x0000040000068882 */ /* 0x000fe20000000000 */
[----:B------:R-:W-:Y:S01]  /*04a0*/  IMAD.IADD R7, R0, 0x1, -R7 ;  /* 0x0000000100077824 */ /* 0x000fe200078e0a07 */
[----:B------:R-:W4:Y:S01]  /*04b0*/  @!UP0 S2UR UR7, SR_CgaCtaId ;  /* 0x00000000000789c3 */ /* 0x000f220000008800 */
[----:B------:R-:W-:-:S02]  /*04c0*/  SHF.R.S32.HI R0, RZ, 0x1f, R3 ;  /* 0x0000001fff007819 */ /* 0x000fc40000011403 */
[----:B------:R-:W-:Y:S01]  /*04d0*/  IMAD R10, R10, 0x4, R7 ;  /* 0x000000040a0a7824 */ /* 0x000fe200078e0207 */
[----:B--2---:R-:W-:Y:S02]  /*04e0*/  I2FP.F32.U32 R13, R4 ;  /* 0x00000004000d7245 */ /* 0x004fe40000201000 */
[----:B------:R-:W-:Y:S02]  /*04f0*/  LEA.HI R0, R0, R3, RZ, 0x2 ;  /* 0x0000000300007211 */ /* 0x000fe400078f10ff */
[----:B------:R-:W-:Y:S01]  /*0500*/  LEA.HI R7, R10, R10, RZ, 0x1 ;  /* 0x0000000a0a077211 */ /* 0x000fe200078f08ff */
[----:B------:R-:W-:Y:S01]  /*0510*/  FMUL R13, R13, UR4 ;  /* 0x000000040d0d7c20 */ /* 0x000fe20008400000 */
[----:B-----5:R-:W-:Y:S01]  /*0520*/  IMAD.MOV R15, RZ, RZ, -R11 ;  /* 0x000000ffff0f7224 */ /* 0x020fe200078e0a0b */
[----:B------:R-:W-:Y:S01]  /*0530*/  LOP3.LUT R0, R0, 0xfffffffc, RZ, 0xc0, !PT ;  /* 0xfffffffc00007812 */ /* 0x000fe200078ec0ff */
[----:B------:R-:W-:Y:S01]  /*0540*/  UMOV UR4, 0x20 ;  /* 0x0000002000047882 */ /* 0x000fe20000000000 */
[----:B------:R-:W-:Y:S01]  /*0550*/  LOP3.LUT R11, R7, 0xfffffffe, RZ, 0xc0, !PT ;  /* 0xfffffffe070b7812 */ /* 0x000fe200078ec0ff */
[----:B-1----:R-:W-:Y:S01]  /*0560*/  IMAD R7, R12, R15, UR8 ;  /* 0x000000080c077e24 */ /* 0x002fe2000f8e020f */
[----:B------:R-:W1:Y:S01]  /*0570*/  F2I.U32.TRUNC.NTZ R13, R13 ;  /* 0x0000000d000d7305 */ /* 0x000e62000020f000 */
[----:B------:R-:W-:Y:S01]  /*0580*/  IMAD.IADD R3, R3, 0x1, -R0 ;  /* 0x0000000103037824 */ /* 0x000fe200078e0a00 */
[----:B------:R-:W-:-:S04]  /*0590*/  @!UP0 UIADD3 UR4, -UR4, 0x100000, URZ ;  /* 0x0010000004048890 */ /* 0x000fc8000fffe13f */
[----:B------:R-:W-:Y:S02]  /*05a0*/  @!UP0 USHF.L.U32 UR5, UR4, 0xb, URZ ;  /* 0x0000000b04058899 */ /* 0x000fe4000800063f */
[----:B------:R-:W-:Y:S01]  /*05b0*/  @!UP0 USHF.L.U32 UR4, UR4, 0x1, URZ ;  /* 0x0000000104048899 */ /* 0x000fe2000800063f */
[----:B------:R-:W-:Y:S01]  /*05c0*/  IMAD.IADD R12, R10, 0x1, -R11 ;  /* 0x000000010a0c7824 */ /* 0x000fe200078e0a0b */
[----:B---3--:R-:W-:Y:S01]  /*05d0*/  ISETP.EQ.U32.AND P2, PT, R14, 0x1, PT ;  /* 0x000000010e00780c */ /* 0x008fe20003f42070 */
[----:B------:R-:W-:Y:S01]  /*05e0*/  IMAD.SHL.U32 R11, R10, 0x4, RZ ;  /* 0x000000040a0b7824 */ /* 0x000fe200078e00ff */
[C---:B------:R-:W-:Y:S02]  /*05f0*/  ISETP.NE.AND P1, PT, R3.reuse, 0x3, PT ;  /* 0x000000030300780c */ /* 0x040fe40003f25270 */
[----:B------:R-:W-:Y:S01]  /*0600*/  ISETP.NE.AND P4, PT, R12, R7, PT ;  /* 0x000000070c00720c */ /* 0x000fe20003f85270 */
[----:B----4-:R-:W-:Y:S01]  /*0610*/  @!UP0 ULEA UR6, UR7, UR6, 0x18 ;  /* 0x0000000607068291 */ /* 0x010fe2000f8ec03f */
[----:B------:R-:W-:Y:S01]  /*0620*/  LOP3.LUT R22, R10, 0xc, R11, 0x78, !PT ;  /* 0x0000000c0a167812 */ /* 0x000fe200078e780b */
[----:B------:R-:W-:Y:S01]  /*0630*/  VOTEU.ALL UP0, P0 ;  /* 0x00000000003f7886 */ /* 0x000fe20000000000 */
[----:B------:R-:W-:Y:S01]  /*0640*/  LOP3.LUT P0, RZ, R8, 0x7, RZ, 0xc0, !PT ;  /* 0x0000000708ff7812 */ /* 0x000fe2000780c0ff */
[----:B------:R-:W-:Y:S01]  /*0650*/  VIADD R8, R2, 0xffffffff ;  /* 0xffffffff02087836 */ /* 0x000fe20000000000 */
[----:B------:R-:W-:Y:S01]  /*0660*/  ISETP.EQ.OR P1, PT, R3, RZ, !P1 ;  /* 0x000000ff0300720c */ /* 0x000fe20004f22670 */
[----:B-1----:R-:W-:Y:S01]  /*0670*/  IMAD.MOV R24, RZ, RZ, -R13 ;  /* 0x000000ffff187224 */ /* 0x002fe200078e0a0d */
[----:B------:R-:W-:-:S02]  /*0680*/  ISETP.LT.U32.AND P0, PT, R22, 0x2, !P0 ;  /* 0x000000021600780c */ /* 0x000fc40004701070 */
[----:B------:R-:W-:Y:S01]  /*0690*/  ISETP.EQ.AND P1, PT, R2, RZ, P1 ;  /* 0x000000ff0200720c */ /* 0x000fe20000f22270 */
[----:B0-----:R-:W-:Y:S01]  /*06a0*/  IMAD R11, R9, R24, R4 ;  /* 0x00000018090b7224 */ /* 0x001fe200078e0204 */
[----:B------:R-:W-:Y:S01]  /*06b0*/  ISETP.GE.U32.AND P6, PT, R8, 0x2, PT ;  /* 0x000000020800780c */ /* 0x000fe20003fc6070 */
[----:B------:R-:W0:Y:S02]  /*06c0*/  FENCE.VIEW.ASYNC.S ;  /* 0x00000000000073c6 */ /* 0x000e240000000000 */
[----:B0-----:R0:W1:Y:S01]  /*06d0*/  @!UP0 SYNCS.EXCH.64 URZ, [UR6+0x30], UR4 ;  /* 0x00003004063f85b2 */ /* 0x0010620008000100 */
[----:B------:R-:W-:Y:S02]  /*06e0*/  @P4 LEA.HI R0, R22, R22, RZ, 0x1 ;  /* 0x0000001616004211 */ /* 0x000fe400078f08ff */
[----:B------:R-:W-:Y:S02]  /*06f0*/  SEL R18, RZ, 0x1, !P1 ;  /* 0x00000001ff127807 */ /* 0x000fe40004800000 */
[----:B------:R-:W-:-:S02]  /*0700*/  @P4 SHF.R.S32.HI R0, RZ, 0x1, R0 ;  /* 0x00000001ff004819 */ /* 0x000fc40000011400 */
[----:B------:R-:W-:Y:S02]  /*0710*/  SEL R18, R18, 0x2, P6 ;  /* 0x0000000212127807 */ /* 0x000fe40003000000 */
[----:B------:R-:W-:Y:S02]  /*0720*/  @P4 ISETP.NE.AND P5, PT, R0, R11, PT ;  /* 0x0000000b0000420c */ /* 0x000fe40003fa5270 */
[----:B------:R-:W-:Y:S02]  /*0730*/  SEL R0, RZ, 0x1, !P0 ;  /* 0x00000001ff007807 */ /* 0x000fe40004000000 */
[----:B------:R-:W-:Y:S01]  /*0740*/  @P4 SEL R19, RZ, 0x1, P5 ;  /* 0x00000001ff134807 */ /* 0x000fe20002800000 */
[----:B------:R0:W2:Y:S03]  /*0750*/  @!UP1 SYNCS.EXCH.64 URZ, [UR6+0x38], UR4 ;  /* 0x00003804063f95b2 */ /* 0x0000a60008000100 */
[----:B------:R-:W-:Y:S01]  /*0760*/  LOP3.LUT R19, R19, R0, RZ, 0xc0, !PT ;  /* 0x0000000013137212 */ /* 0x000fe200078ec0ff */
[----:B------:R-:W-:Y:S01]  /*0770*/  NOP ;  /* 0x0000000000007918 */ /* 0x000fe20000000000 */
[----:B------:R-:W-:Y:S01]  /*0780*/  LOP3.LUT R0, R23, 0x7f, RZ, 0xc0, !PT ;  /* 0x0000007f17007812 */ /* 0x000fe200078ec0ff */
[----:B------:R-:W-:Y:S06]  /*0790*/  @!P2 BRA `(.L_x_3) ;  /* 0x000000000008a947 */ /* 0x000fec0003800000 */
[----:B-12---:R-:W-:Y:S01]  /*07a0*/  UCGABAR_ARV ;  /* 0x00000000000079c7 */ /* 0x006fe20008000000 */
[----:B------:R-:W-:Y:S05]  /*07b0*/  BRA `(.L_x_4) ;  /* 0x0000000000047947 */ /* 0x000fea0003800000 */
.L_x_3:
[----:B-12---:R-:W-:Y:S01]  /*07c0*/  NOP ;  /* 0x0000000000007918 */ /* 0x006fe20000000000 */
.L_x_4:
[----:B------:R-:W1:Y:S01]  /*07d0*/  LDC R2, c[0x0][0x65c] ;  /* 0x00019700ff027b82 */ /* 0x000e620000000800 */
[----:B------:R-:W-:Y:S02]  /*07e0*/  IMAD.U32 R10, RZ, RZ, UR8 ;  /* 0x00000008ff0a7e24 */ /* 0x000fe4000f8e00ff */
[----:B------:R-:W-:Y:S01]  /*07f0*/  IMAD.MOV.U32 R11, RZ, RZ, RZ ;  /* 0x000000ffff0b7224 */ /* 0x000fe200078e00ff */
[----:B-1----:R-:W-:-:S04]  /*0800*/  ISETP.NE.AND P1, PT, R2, 0x1, PT ;  /* 0x000000010200780c */ /* 0x002fc80003f25270 */
[----:B------:R-:W-:-:S09]  /*0810*/  P2R R5, PR, RZ, 0x2 ;  /* 0x00000002ff057803 */ /* 0x000fd20000000000 */
[----:B------:R-:W1:Y:S01]  /*0820*/  @P1 LDC R17, c[0x0][0x10] ;  /* 0x00000400ff111b82 */ /* 0x000e620000000800 */
[----:B------:R-:W-:Y:S02]  /*0830*/  @P1 IMAD.MOV.U32 R5, RZ, RZ, RZ ;  /* 0x000000ffff051224 */ /* 0x000fe400078e00ff */
[----:B------:R-:W-:-:S05]  /*0840*/  @P1 IMAD.MOV.U32 R15, RZ, RZ, RZ ;  /* 0x000000ffff0f1224 */ /* 0x000fca00078e00ff */
[----:B------:R-:W2:Y:S01]  /*0850*/  @!P1 LDC R13, c[0x0][0xc] ;  /* 0x00000300ff0d9b82 */ /* 0x000ea20000000800 */
[----:B0-----:R-:W-:Y:S01]  /*0860*/  ULDC UR4, c[0x0][0xc] ;  /* 0x0000030000047ab9 */ /* 0x001fe20000000800 */
[----:B------:R-:W-:Y:S01]  /*0870*/  ULDC UR5, c[0x0][0x10] ;  /* 0x0000040000057ab9 */ /* 0x000fe20000000800 */
[----:B------:R-:W-:Y:S01]  /*0880*/  ULDC UR6, c[0x0][0x14] ;  /* 0x0000050000067ab9 */ /* 0x000fe20000000800 */
[----:B------:R-:W-:-:S04]  /*0890*/  UIMAD.WIDE.U32 UR4, UR4, UR5, URZ ;  /* 0x00000005040472a5 */ /* 0x000fc8000f8e003f */
[----:B------:R-:W-:Y:S02]  /*08a0*/  UIMAD.WIDE.U32 UR38, UR4, UR6, URZ ;  /* 0x00000006042672a5 */ /* 0x000fe4000f8e003f */
[----:B------:R-:W-:-:S04]  /*08b0*/  UIMAD UR41, UR5, UR6, URZ ;  /* 0x00000006052972a4 */ /* 0x000fc8000f8e023f */
[----:B------:R-:W-:Y:S01]  /*08c0*/  UIADD3 UR41, UR39, UR41, URZ ;  /* 0x0000002927297290 */ /* 0x000fe2000fffe03f */
[----:B-1----:R-:W-:-:S04]  /*08d0*/  @P1 IMAD.WIDE.U32 R16, R17, UR8, R4 ;  /* 0x0000000811101c25 */ /* 0x002fc8000f8e0004 */
[----:B------:R-:W-:Y:S02]  /*08e0*/  @P1 IMAD.IADD R17, R17, 0x1, R15 ;  /* 0x0000000111111824 */ /* 0x000fe400078e020f */
[----:B--2---:R-:W-:-:S04]  /*08f0*/  @!P1 IMAD.WIDE.U32 R10, R4, R13, R10 ;  /* 0x0000000d040a9225 */ /* 0x004fc800078e000a */
[----:B------:R-:W-:Y:S02]  /*0900*/  @!P1 IMAD.MOV.U32 R16, RZ, RZ, R10 ;  /* 0x000000ffff109224 */ /* 0x000fe400078e000a */
[----:B------:R-:W-:Y:S01]  /*0910*/  @!P1 IMAD.MOV.U32 R17, RZ, RZ, R11 ;  /* 0x000000ffff119224 */ /* 0x000fe200078e000b */
[----:B------:R-:W-:Y:S06]  /*0920*/  @!P2 BRA `(.L_x_5) ;  /* 0x00000000000ca947 */ /* 0x000fec0003800000 */
[----:B------:R-:W-:Y:S01]  /*0930*/  UCGABAR_WAIT ;  /* 0x0000000000007dc7 */ /* 0x000fe20008000000 */
[----:B------:R-:W-:Y:S01]  /*0940*/  CCTL.IVALL ;  /* 0x00000000ff00798f */ /* 0x000fe20002000000 */
[----:B------:R-:W-:Y:S05]  /*0950*/  BRA `(.L_x_6) ;  /* 0x0000000000047947 */ /* 0x000fea0003800000 */
.L_x_5:
[----:B------:R-:W-:Y:S06]  /*0960*/  BAR.SYNC.DEFER_BLOCKING 0x0 ;  /* 0x0000000000007b1d */ /* 0x000fec0000010000 */
.L_x_6:
[----:B------:R-:W-:Y:S05]  /*0970*/  @!P3 BRA `(.L_x_7) ;  /* 0x000000a00068b947 */ /* 0x000fea0003800000 */
[----:B------:R-:W-:-:S13]  /*0980*/  ISETP.GT.U32.AND P0, PT, R8, 0x1, PT ;  /* 0x000000010800780c */ /* 0x000fda0003f04070 */
[----:B------:R-:W-:Y:S05]  /*0990*/  @P0 EXIT ;  /* 0x000000000000094d */ /* 0x000fea0003800000 */
[----:B------:R-:W-:Y:S01]  /*09a0*/  ULDC.64 UR4, c[0x0][0x650] ;  /* 0x0001940000047ab9 */ /* 0x000fe20000000a00 */
[----:B------:R-:W-:Y:S01]  /*09b0*/  PRMT R3, RZ, 0x7610, R3 ;  /* 0x00007610ff037816 */ /* 0x000fe20000000003 */
[----:B------:R-:W-:Y:S01]  /*09c0*/  IMAD.MOV.U32 R125, RZ, RZ, -0x1 ;  /* 0xffffffffff7d7424 */ /* 0x000fe200078e00ff */
[----:B------:R-:W-:Y:S01]  /*09d0*/  ISETP.GE.U32.AND P0, PT, R16, UR4, PT ;  /* 0x0000000410007c0c */ /* 0x000fe2000bf06070 */
[----:B------:R-:W-:Y:S02]  /*09e0*/  IMAD.MOV.U32 R122, RZ, RZ, -0x1 ;  /* 0xffffffffff7a7424 */ /* 0x000fe400078e00ff */
[----:B------:R-:W-:Y:S01]  /*09f0*/  IMAD.MOV.U32 R123, RZ, RZ, -0x1 ;  /* 0xffffffffff7b7424 */ /* 0x000fe200078e00ff */
[----:B------:R-:W-:-:S13]  /*0a00*/  ISETP.GE.U32.AND.EX P0, PT, R17, UR5, PT, P0 ;  /* 0x0000000511007c0c */ /* 0x000fda000bf06100 */
[----:B------:R-:W-:Y:S05]  /*0a10*/  @P0 BRA `(.L_x_8) ;  /* 0x0000000400280947 */ /* 0x000fea0003800000 */
[----:B------:R-:W0:Y:S01]  /*0a20*/  LDC.64 R26, c[0x0][0x628] ;  /* 0x00018a00ff1a7b82 */ /* 0x000e220000000a00 */
[----:B------:R-:W-:Y:S02]  /*0a30*/  IMAD.MOV.U32 R10, RZ, RZ, R16 ;  /* 0x000000ffff0a7224 */ /* 0x000fe400078e0010 */
[----:B------:R-:W-:-:S05]  /*0a40*/  IMAD.MOV.U32 R11, RZ, RZ, R17 ;  /* 0x000000ffff0b7224 */ /* 0x000fca00078e0011 */
[----:B------:R-:W1:Y:S08]  /*0a50*/  LDC R8, c[0x0][0x630] ;  /* 0x00018c00ff087b82 */ /* 0x000e700000000800 */
[----:B------:R-:W2:Y:S01]  /*0a60*/  LDC.64 R28, c[0x0][0x620] ;  /* 0x00018800ff1c7b82 */ /* 0x000ea20000000a00 */
[----:B0-----:R-:W-:-:S04]  /*0a70*/  ISETP.NE.U32.AND P0, PT, R26, RZ, PT ;  /* 0x000000ff1a00720c */ /* 0x001fc80003f05070 */
[----:B------:R-:W-:-:S13]  /*0a80*/  ISETP.NE.AND.EX P0, PT, R27, RZ, PT, P0 ;  /* 0x000000ff1b00720c */ /* 0x000fda0003f05300 */
[----:B-12---:R-:W-:Y:S05]  /*0a90*/  @!P0 BRA `(.L_x_9) ;  /* 0x0000000000288947 */ /* 0x006fea0003800000 */
[----:B------:R-:W0:Y:S02]  /*0aa0*/  LDC R3, c[0x0][0x634] ;  /* 0x00018d00ff037b82 */ /* 0x000e240000000800 */
[----:B0-----:R-:W-:-:S05]  /*0ab0*/  IADD3 R3, P0, R16, R3, RZ ;  /* 0x0000000310037210 */ /* 0x001fca0007f1e0ff */
[----:B------:R-:W-:-:S04]  /*0ac0*/  IMAD.X R21, RZ, RZ, R17, P0 ;  /* 0x000000ffff157224 */ /* 0x000fc800000e0611 */
[----:B------:R-:W-:-:S04]  /*0ad0*/  IMAD.WIDE.U32 R10, R21, R26, RZ ;  /* 0x0000001a150a7225 */ /* 0x000fc800078e00ff */
[----:B------:R-:W-:-:S04]  /*0ae0*/  IMAD.WIDE.U32 R12, P0, R3, R27, R10 ;  /* 0x0000001b030c7225 */ /* 0x000fc8000780000a */
[----:B------:R-:W-:-:S04]  /*0af0*/  IMAD.WIDE.U32 R10, R3, R26, RZ ;  /* 0x0000001a030a7225 */ /* 0x000fc800078e00ff */
[----:B------:R-:W-:Y:S01]  /*0b00*/  IMAD.X R15, RZ, RZ, RZ, P0 ;  /* 0x000000ffff0f7224 */ /* 0x000fe200000e06ff */
[----:B------:R-:W-:Y:S01]  /*0b10*/  IADD3 RZ, P0, R11, R12, RZ ;  /* 0x0000000c0bff7210 */ /* 0x000fe20007f1e0ff */
[----:B------:R-:W-:-:S04]  /*0b20*/  IMAD.MOV.U32 R14, RZ, RZ, R13 ;  /* 0x000000ffff0e7224 */ /* 0x000fc800078e000d */
[----:B------:R-:W-:-:S08]  /*0b30*/  IMAD.WIDE.U32.X R10, R21, R27, R14, P0 ;  /* 0x0000001b150a7225 */ /* 0x000fd000000e040e */
.L_x_9:
[----:B------:R-:W0:Y:S01]  /*0b40*/  LDC.64 R32, c[0x0][0x640] ;  /* 0x00019000ff207b82 */ /* 0x000e220000000a00 */
[--C-:B------:R-:W-:Y:S01]  /*0b50*/  SHF.R.U64 R123, R10, R8, R11.reuse ;  /* 0x000000080a7b7219 */ /* 0x100fe2000000120b */
[----:B------:R-:W-:Y:S01]  /*0b60*/  IMAD R24, R9, R24, R4 ;  /* 0x0000001809187224 */ /* 0x000fe200078e0204 */
[----:B------:R-:W-:Y:S01]  /*0b70*/  SHF.R.U32.HI R3, RZ, R8, R11 ;  /* 0x00000008ff037219 */ /* 0x000fe2000001160b */
[----:B------:R-:W-:Y:S01]  /*0b80*/  IMAD.MOV.U32 R25, RZ, RZ, 0x1 ;  /* 0x00000001ff197424 */ /* 0x000fe200078e00ff */
[----:B------:R-:W-:-:S03]  /*0b90*/  IADD3 R5, P0, RZ, -R123, RZ ;  /* 0x8000007bff057210 */ /* 0x000fc60007f1e0ff */
[----:B------:R-:W1:Y:S02]  /*0ba0*/  LDC R12, c[0x0][0x618] ;  /* 0x00018600ff0c7b82 */ /* 0x000e640000000800 */
[----:B------:R-:W-:Y:S02]  /*0bb0*/  IMAD.X R3, RZ, RZ, ~R3, P0 ;  /* 0x000000ffff037224 */ /* 0x000fe400000e0e03 */
[----:B------:R-:W-:-:S04]  /*0bc0*/  IMAD.WIDE.U32 R10, R5, R28, R16 ;  /* 0x0000001c050a7225 */ /* 0x000fc800078e0010 */
[----:B------:R-:W2:Y:S01]  /*0bd0*/  LDC R20, c[0x0][0x608] ;  /* 0x00018200ff147b82 */ /* 0x000ea20000000800 */
[----:B------:R-:W-:Y:S02]  /*0be0*/  IMAD R8, R3, R28, RZ ;  /* 0x0000001c03087224 */ /* 0x000fe400078e02ff */
[----:B------:R-:W-:Y:S02]  /*0bf0*/  IMAD.MOV.U32 R3, RZ, RZ, -0x1 ;  /* 0xffffffffff037424 */ /* 0x000fe400078e00ff */
[----:B------:R-:W-:-:S03]  /*0c00*/  IMAD R5, R5, R29, R8 ;  /* 0x0000001d05057224 */ /* 0x000fc600078e0208 */
[----:B------:R-:W3:Y:S01]  /*0c10*/  LDC R30, c[0x0][0x658] ;  /* 0x00019600ff1e7b82 */ /* 0x000ee20000000800 */
[----:B------:R-:W-:Y:S01]  /*0c20*/  IMAD.IADD R5, R11, 0x1, R5 ;  /* 0x000000010b057824 */ /* 0x000fe200078e0205 */
[----:B0-----:R-:W-:-:S04]  /*0c30*/  ISETP.NE.U32.AND P0, PT, R32, RZ, PT ;  /* 0x000000ff2000720c */ /* 0x001fc80003f05070 */
[----:B------:R-:W-:Y:S02]  /*0c40*/  ISETP.NE.AND.EX P0, PT, R33, RZ, PT, P0 ;  /* 0x000000ff2100720c */ /* 0x000fe40003f05300 */
[----:B------:R-:W0:Y:S01]  /*0c50*/  LDC R26, c[0x0][0x600] ;  /* 0x00018000ff1a7b82 */ /* 0x000e220000000800 */
[-CC-:B-1----:R-:W-:Y:S02]  /*0c60*/  SHF.R.U64 R14, R10, R12.reuse, R5.reuse ;  /* 0x0000000c0a0e7219 */ /* 0x182fe40000001205 */
[----:B------:R-:W-:-:S05]  /*0c70*/  SHF.R.U32.HI R5, RZ, R12, R5 ;  /* 0x0000000cff057219 */ /* 0x000fca0000011605 */
[----:B------:R-:W1:Y:S01]  /*0c80*/  LDC R15, c[0x0][0x648] ;  /* 0x00019200ff0f7b82 */ /* 0x000e620000000800 */
[-CC-:B--2---:R-:W-:Y:S02]  /*0c90*/  SHF.R.U64 R29, R14, R20.reuse, R5.reuse ;  /* 0x000000140e1d7219 */ /* 0x184fe40000001205 */
[----:B------:R-:W-:-:S05]  /*0ca0*/  SHF.R.U32.HI R5, RZ, R20, R5 ;  /* 0x00000014ff057219 */ /* 0x000fca0000011605 */
[----:B------:R-:W2:Y:S01]  /*0cb0*/  LDC R21, c[0x0][0x638] ;  /* 0x00018e00ff157b82 */ /* 0x000ea20000000800 */
[-CC-:B---3--:R-:W-:Y:S02]  /*0cc0*/  SHF.R.U64 R20, R29, R30.reuse, R5.reuse ;  /* 0x0000001e1d147219 */ /* 0x188fe40000001205 */
[-C--:B------:R-:W-:Y:S02]  /*0cd0*/  SHF.L.U32 R3, R3, R30.reuse, RZ ;  /* 0x0000001e03037219 */ /* 0x080fe400000006ff */
[----:B------:R-:W-:Y:S01]  /*0ce0*/  SHF.R.U32.HI R5, RZ, R30, R5 ;  /* 0x0000001eff057219 */ /* 0x000fe20000011605 */
[----:B------:R-:W-:Y:S01]  /*0cf0*/  IMAD.MOV.U32 R4, RZ, RZ, R20 ;  /* 0x000000ffff047224 */ /* 0x000fe200078e0014 */
[----:B------:R-:W-:Y:S01]  /*0d00*/  LOP3.LUT R12, RZ, R3, RZ, 0x33, !PT ;  /* 0x00000003ff0c7212 */ /* 0x000fe200078e33ff */
[----:B------:R-:W3:Y:S01]  /*0d10*/  LDC R27, c[0x0][0x610] ;  /* 0x00018400ff1b7b82 */ /* 0x000ee20000000800 */
[----:B------:R-:W-:Y:S05]  /*0d20*/  @!P0 BRA `(.L_x_10) ;  /* 0x0000000000288947 */ /* 0x000fea0003800000 */
[----:B------:R-:W4:Y:S02]  /*0d30*/  LDC R3, c[0x0][0x64c] ;  /* 0x00019300ff037b82 */ /* 0x000f240000000800 */
[----:B----4-:R-:W-:-:S05]  /*0d40*/  IADD3 R3, P0, R20, R3, RZ ;  /* 0x0000000314037210 */ /* 0x010fca0007f1e0ff */
        /* <DEDUP_REMOVED lines=8> */
.L_x_10:
[----:B-1----:R-:W-:Y:S01]  /*0dd0*/  SHF.R.U64 R4, R4, R15, R5 ;  /* 0x0000000f04047219 */ /* 0x002fe20000001205 */
[----:B0-----:R-:W-:Y:S01]  /*0de0*/  VIADD R5, R26, 0xffffffff ;  /* 0xffffffff1a057836 */ /* 0x001fe20000000000 */
[----:B------:R-:W-:Y:S02]  /*0df0*/  SHF.L.U32 R3, R25, R30, RZ ;  /* 0x0000001e19037219 */ /* 0x000fe400000006ff */
[----:B------:R-:W-:Y:S01]  /*0e00*/  LOP3.LUT R12, R29, R12, RZ, 0xc0, !PT ;  /* 0x0000000c1d0c7212 */ /* 0x000fe200078ec0ff */
[----:B------:R-:W-:Y:S01]  /*0e10*/  IMAD.MOV R8, RZ, RZ, -R4 ;  /* 0x000000ffff087224 */ /* 0x000fe200078e0a04 */
[----:B------:R-:W-:-:S03]  /*0e20*/  SEL R7, R7, R24, !P1 ;  /* 0x0000001807077207 */ /* 0x000fc60004800000 */
[----:B------:R-:W-:Y:S01]  /*0e30*/  IMAD R12, R3, R4, R12 ;  /* 0x00000004030c7224 */ /* 0x000fe200078e020c */
[----:B------:R-:W-:Y:S01]  /*0e40*/  LOP3.LUT R4, R14, R5, RZ, 0xc0, !PT ;  /* 0x000000050e047212 */ /* 0x000fe200078ec0ff */
[----:B--2---:R-:W-:Y:S02]  /*0e50*/  IMAD R3, R8, R21, R20 ;  /* 0x0000001508037224 */ /* 0x004fe400078e0214 */
[----:B---3--:R-:W-:Y:S02]  /*0e60*/  IMAD R7, R12, R27, R7 ;  /* 0x0000001b0c077224 */ /* 0x008fe400078e0207 */
[----:B------:R-:W-:Y:S02]  /*0e70*/  IMAD.MOV.U32 R5, RZ, RZ, 0x1 ;  /* 0x00000001ff057424 */ /* 0x000fe400078e00ff */
[----:B------:R-:W-:-:S03]  /*0e80*/  IMAD R4, R3, R26, R4 ;  /* 0x0000001a03047224 */ /* 0x000fc600078e0204 */
[----:B------:R-:W-:Y:S02]  /*0e90*/  PRMT R3, R5, 0x7610, R3 ;  /* 0x0000761005037816 */ /* 0x000fe40000000003 */
[----:B------:R-:W-:Y:S02]  /*0ea0*/  SEL R122, R4, R7, !P1 ;  /* 0x00000007047a7207 */ /* 0x000fe40004800000 */
[----:B------:R-:W-:-:S07]  /*0eb0*/  SEL R125, R7, R4, !P1 ;  /* 0x00000004077d7207 */ /* 0x000fce0004800000 */
.L_x_8:
[----:B------:R-:W-:-:S08]  /*0ec0*/  NOP ;  /* 0x0000000000007918 */ /* 0x000fd00000000000 */
[----:B------:R-:W0:Y:S02]  /*0ed0*/  USETMAXREG.TRY_ALLOC.CTAPOOL UP0, 0xe8 ;  /* 0x000000e8000079c8 */ /* 0x000e240008000600 */
[----:B0-----:R-:W-:-:S13]  /*0ee0*/  PLOP3.LUT P0, PT, PT, PT, UP0, 0x80, 0x0 ;  /* 0x000000000000781c */ /* 0x001fda0003f0f008 */
[----:B------:R-:W-:Y:S05]  /*0ef0*/  @!P0 BRA `(.L_x_8) ;  /* 0xfffffffc00f08947 */ /* 0x000fea000383ffff */
[----:B------:R-:W-:Y:S01]  /*0f00*/  ULDC.64 UR4, c[0x0][0x598] ;  /* 0x0001660000047ab9 */ /* 0x000fe20000000a00 */
[----:B------:R-:W-:Y:S01]  /*0f10*/  ULDC.64 UR36, c[0x0][0x208] ;  /* 0x0000820000247ab9 */ /* 0x000fe20000000a00 */
[----:B------:R-:W-:-:S04]  /*0f20*/  ISETP.NE.U32.AND P0, PT, RZ, UR4, PT ;  /* 0x00000004ff007c0c */ /* 0x000fc8000bf05070 */
[----:B------:R-:W-:-:S13]  /*0f30*/  ISETP.NE.AND.EX P0, PT, RZ, UR5, PT, P0 ;  /* 0x00000005ff007c0c */ /* 0x000fda000bf05300 */
[----:B------:R-:W-:Y:S05]  /*0f40*/  @!P0 BRA `(.L_x_11) ;  /* 0x00000000001c8947 */ /* 0x000fea0003800000 */
[----:B------:R-:W0:Y:S02]  /*0f50*/  LDC.64 R4, c[0x0][0x598] ;  /* 0x00016600ff047b82 */ /* 0x000e240000000a00 */
[----:B0-----:R-:W2:Y:S02]  /*0f60*/  LDG.E.64 R4, desc[UR36][R4.64] ;  /* 0x0000002404047981 */ /* 0x001ea4000c1e1b00 */
[----:B--2---:R-:W-:-:S04]  /*0f70*/  ISETP.NE.U32.AND P0, PT, R4, RZ, PT ;  /* 0x000000ff0400720c */ /* 0x004fc80003f05070 */
[----:B------:R-:W-:-:S13]  /*0f80*/  ISETP.NE.AND.EX P0, PT, R5, RZ, PT, P0 ;  /* 0x000000ff0500720c */ /* 0x000fda0003f05300 */
[----:B------:R-:W-:Y:S05]  /*0f90*/  @!P0 BRA `(.L_x_11) ;  /* 0x0000000000088947 */ /* 0x000fea0003800000 */
[----:B------:R0:W5:Y:S01]  /*0fa0*/  LD.E R124, desc[UR36][R4.64] ;  /* 0x00000024047c7980 */ /* 0x000162000c101900 */
[----:B------:R-:W-:Y:S05]  /*0fb0*/  BRA `(.L_x_12) ;  /* 0x0000000000247947 */ /* 0x000fea0003800000 */
.L_x_11:
[----:B------:R-:W-:Y:S02]  /*0fc0*/  ULDC.64 UR4, c[0x0][0x588] ;  /* 0x0001620000047ab9 */ /* 0x000fe40000000a00 */
[----:B------:R-:W-:-:S04]  /*0fd0*/  ISETP.NE.U32.AND P0, PT, RZ, UR4, PT ;  /* 0x00000004ff007c0c */ /* 0x000fc8000bf05070 */
[----:B------:R-:W-:-:S13]  /*0fe0*/  ISETP.NE.AND.EX P0, PT, RZ, UR5, PT, P0 ;  /* 0x00000005ff007c0c */ /* 0x000fda000bf05300 */
[----:B------:R-:W-:Y:S05]  /*0ff0*/  @!P0 BRA `(.L_x_13) ;  /* 0x00000000000c8947 */ /* 0x000fea0003800000 */
[----:B------:R-:W0:Y:S02]  /*1000*/  LDC.64 R4, c[0x0][0x588] ;  /* 0x00016200ff047b82 */ /* 0x000e240000000a00 */
[----:B0-----:R1:W5:Y:S01]  /*1010*/  LDG.E R124, desc[UR36][R4.64] ;  /* 0x00000024047c7981 */ /* 0x001362000c1e1900 */
[----:B------:R-:W-:Y:S05]  /*1020*/  BRA `(.L_x_12) ;  /* 0x0000000000087947 */ /* 0x000fea0003800000 */
.L_x_13:
[----:B------:R-:W-:Y:S02]  /*1030*/  ULDC UR4, c[0x0][0x580] ;  /* 0x0001600000047ab9 */ /* 0x000fe40000000800 */
[----:B------:R-:W-:-:S07]  /*1040*/  IMAD.U32 R124, RZ, RZ, UR4 ;  /* 0x00000004ff7c7e24 */ /* 0x000fce000f8e00ff */
.L_x_12:
[----:B------:R-:W-:Y:S02]  /*1050*/  ULDC.64 UR4, c[0x0][0x5a0] ;  /* 0x0001680000047ab9 */ /* 0x000fe40000000a00 */
[----:B------:R-:W-:-:S04]  /*1060*/  ISETP.NE.U32.AND P0, PT, RZ, UR4, PT ;  /* 0x00000004ff007c0c */ /* 0x000fc8000bf05070 */
[----:B------:R-:W-:-:S13]  /*1070*/  ISETP.NE.AND.EX P0, PT, RZ, UR5, PT, P0 ;  /* 0x00000005ff007c0c */ /* 0x000fda000bf05300 */
[----:B------:R-:W-:Y:S05]  /*1080*/  @!P0 BRA `(.L_x_14) ;  /* 0x00000000001c8947 */ /* 0x000fea0003800000 */
[----:B01----:R-:W0:Y:S02]  /*1090*/  LDC.64 R4, c[0x0][0x5a0] ;  /* 0x00016800ff047b82 */ /* 0x003e240000000a00 */
[----:B0-----:R-:W2:Y:S02]  /*10a0*/  LDG.E.64 R4, desc[UR36][R4.64] ;  /* 0x0000002404047981 */ /* 0x001ea4000c1e1b00 */
[----:B--2---:R-:W-:-:S04]  /*10b0*/  ISETP.NE.U32.AND P0, PT, R4, RZ, PT ;  /* 0x000000ff0400720c */ /* 0x004fc80003f05070 */
[----:B------:R-:W-:-:S13]  /*10c0*/  ISETP.NE.AND.EX P0, PT, R5, RZ, PT, P0 ;  /* 0x000000ff0500720c */ /* 0x000fda0003f05300 */
[----:B------:R-:W-:Y:S05]  /*10d0*/  @!P0 BRA `(.L_x_14) ;  /* 0x0000000000088947 */ /* 0x000fea0003800000 */
[----:B------:R0:W5:Y:S01]  /*10e0*/  LD.E R126, desc[UR36][R4.64] ;  /* 0x00000024047e7980 */ /* 0x000162000c101900 */
[----:B------:R-:W-:Y:S05]  /*10f0*/  BRA `(.L_x_15) ;  /* 0x0000000000247947 */ /* 0x000fea0003800000 */
.L_x_14:
[----:B------:R-:W-:Y:S02]  /*1100*/  ULDC.64 UR4, c[0x0][0x590] ;  /* 0x0001640000047ab9 */ /* 0x000fe40000000a00 */
[----:B------:R-:W-:-:S04]  /*1110*/  ISETP.NE.U32.AND P0, PT, RZ, UR4, PT ;  /* 0x00000004ff007c0c */ /* 0x000fc8000bf05070 */
[----:B------:R-:W-:-:S13]  /*1120*/  ISETP.NE.AND.EX P0, PT, RZ, UR5, PT, P0 ;  /* 0x00000005ff007c0c */ /* 0x000fda000bf05300 */
[----:B------:R-:W-:Y:S05]  /*1130*/  @!P0 BRA `(.L_x_16) ;  /* 0x00000000000c8947 */ /* 0x000fea0003800000 */
[----:B------:R-:W2:Y:S02]  /*1140*/  LDC.64 R126, c[0x0][0x590] ;  /* 0x00016400ff7e7b82 */ /* 0x000ea40000000a00 */
[----:B--2---:R2:W5:Y:S01]  /*1150*/  LDG.E R126, desc[UR36][R126.64] ;  /* 0x000000247e7e7981 */ /* 0x004562000c1e1900 */
[----:B------:R-:W-:Y:S05]  /*1160*/  BRA `(.L_x_15) ;  /* 0x0000000000087947 */ /* 0x000fea0003800000 */
.L_x_16:
[----:B------:R-:W-:Y:S02]  /*1170*/  ULDC UR4, c[0x0][0x584] ;  /* 0x0001610000047ab9 */ /* 0x000fe40000000800 */
[----:B------:R-:W-:-:S07]  /*1180*/  IMAD.U32 R126, RZ, RZ, UR4 ;  /* 0x00000004ff7e7e24 */ /* 0x000fce000f8e00ff */
.L_x_15:
[----:B------:R-:W-:-:S13]  /*1190*/  LOP3.LUT P0, RZ, R3, 0xff, RZ, 0xc0, !PT ;  /* 0x000000ff03ff7812 */ /* 0x000fda000780c0ff */
[----:B------:R-:W-:Y:S05]  /*11a0*/  @!P0 EXIT ;  /* 0x000000000000894d */ /* 0x000fea0003800000 */
[----:B------:R-:W3:Y:S01]  /*11b0*/  LDC.64 R128, c[0x0][0x5c8] ;  /* 0x00017200ff807b82 */ /* 0x000ee20000000a00 */
[----:B------:R-:W-:Y:S01]  /*11c0*/  ULDC.64 UR4, c[0x0][0x288] ;  /* 0x0000a20000047ab9 */ /* 0x000fe20000000a00 */
[----:B------:R-:W-:Y:S01]  /*11d0*/  LOP3.LUT R6, R6, 0x1, RZ, 0xc0, !PT ;  /* 0x0000000106067812 */ /* 0x000fe200078ec0ff */
[----:B01----:R-:W-:Y:S01]  /*11e0*/  IMAD.U32 R4, RZ, RZ, UR4 ;  /* 0x00000004ff047e24 */ /* 0x003fe2000f8e00ff */
[----:B------:R-:W-:Y:S01]  /*11f0*/  UIADD3 UR4, UR5, 0x7f, URZ ;  /* 0x0000007f05047890 */ /* 0x000fe2000fffe03f */
[----:B------:R-:W-:Y:S01]  /*1200*/  SHF.R.U32.HI R3, RZ, 0x2, R23 ;  /* 0x00000002ff037819 */ /* 0x000fe20000011617 */
[----:B------:R-:W-:Y:S01]  /*1210*/  IMAD.MOV.U32 R121, RZ, RZ, RZ ;  /* 0x000000ffff797224 */ /* 0x000fe200078e00ff */
[----:B------:R-:W-:Y:S01]  /*1220*/  SHF.R.U32.HI R0, RZ, 0x1, R0 ;  /* 0x00000001ff007819 */ /* 0x000fe20000011600 */
[----:B------:R-:W-:Y:S01]  /*1230*/  USHF.R.S32.HI UR5, URZ, 0x1f, UR4 ;  /* 0x0000001f3f057899 */ /* 0x000fe20008011404 */
[----:B------:R-:W-:Y:S01]  /*1240*/  IMAD.SHL.U32 R120, R6, 0x40, RZ ;  /* 0x0000004006787824 */ /* 0x000fe200078e00ff */
[----:B------:R-:W-:Y:S01]  /*1250*/  LOP3.LUT R3, R3, 0x7, RZ, 0xc0, !PT ;  /* 0x0000000703037812 */ /* 0x000fe200078ec0ff */
[----:B------:R-:W-:Y:S01]  /*1260*/  UMOV UR40, URZ ;  /* 0x0000003f00287c82 */ /* 0x000fe20008000000 */
[----:B------:R-:W-:Y:S01]  /*1270*/  LOP3.LUT R0, R0, 0x30, RZ, 0xc0, !PT ;  /* 0x0000003000007812 */ /* 0x000fe200078ec0ff */
[----:B------:R-:W-:Y:S01]  /*1280*/  ULEA.HI UR5, UR5, UR4, URZ, 0x7 ;  /* 0x0000000405057291 */ /* 0x000fe2000f8f383f */
[--C-:B------:R-:W-:Y:S01]  /*1290*/  LOP3.LUT R120, R120, 0x40, R3.reuse, 0xe2, !PT ;  /* 0x0000004078787812 */ /* 0x100fe200078ee203 */
[----:B------:R-:W-:Y:S01]  /*12a0*/  UMOV UR42, URZ ;  /* 0x0000003f002a7c82 */ /* 0x000fe20008000000 */
[-C--:B------:R-:W-:Y:S01]  /*12b0*/  IADD3 R3, RZ, -R0.reuse, -R3 ;  /* 0x80000000ff037210 */ /* 0x080fe20007ffe803 */
[----:B------:R-:W-:Y:S01]  /*12c0*/  USHF.R.S32.HI UR43, URZ, 0x7, UR5 ;  /* 0x000000073f2b7899 */ /* 0x000fe20008011405 */
[----:B--2---:R-:W-:Y:S01]  /*12d0*/  LOP3.LUT R127, R23, 0x3, RZ, 0xc0, !PT ;  /* 0x00000003177f7812 */ /* 0x004fe200078ec0ff */
[----:B------:R-:W-:Y:S01]  /*12e0*/  ULDC UR4, c[0x0][0x284] ;  /* 0x0000a10000047ab9 */ /* 0x000fe20000000800 */
[----:B------:R-:W-:Y:S01]  /*12f0*/  LOP3.LUT R120, R120, R0, RZ, 0xfc, !PT ;  /* 0x0000000078787212 */ /* 0x000fe200078efcff */
[----:B------:R-:W-:Y:S01]  /*1300*/  UISETP.LT.AND UP0, UPT, UR43, 0x1, UPT ;  /* 0x000000012b00788c */ /* 0x000fe2000bf01270 */
[----:B------:R-:W-:Y:S01]  /*1310*/  IMAD R3, R6, -0x40, R3 ;  /* 0xffffffc006037824 */ /* 0x000fe200078e0203 */
[----:B------:R-:W-:Y:S01]  /*1320*/  LOP3.LUT R130, R18, 0x1, RZ, 0xfc, !PT ;  /* 0x0000000112827812 */ /* 0x000fe200078efcff */
[C---:B---3--:R-:W-:Y:S01]  /*1330*/  IMAD.SHL.U32 R131, R128.reuse, 0x100, RZ ;  /* 0x0000010080837824 */ /* 0x048fe200078e00ff */
[----:B------:R-:W-:Y:S01]  /*1340*/  SHF.L.U64.HI R129, R128, 0x8, R129 ;  /* 0x0000000880817819 */ /* 0x000fe20000010281 */
[----:B------:R-:W-:Y:S01]  /*1350*/  USEL UR44, UR43, 0x1, UP0 ;  /* 0x000000012b2c7887 */ /* 0x000fe20008000000 */
[----:B------:R-:W-:-:S02]  /*1360*/  IMAD R127, R127, -0x2, R4 ;  /* 0xfffffffe7f7f7824 */ /* 0x000fc400078e0204 */
[----:B------:R-:W-:Y:S01]  /*1370*/  LOP3.LUT R133, R131, 0x2, RZ, 0xfc, !PT ;  /* 0x0000000283857812 */ /* 0x000fe200078efcff */
[----:B------:R-:W-:Y:S01]  /*1380*/  VIADD R128, R3, UR4 ;  /* 0x0000000403807c36 */ /* 0x000fe20008000000 */
[C---:B------:R-:W-:Y:S01]  /*1390*/  LOP3.LUT R135, R131.reuse, 0x10, RZ, 0xfc, !PT ;  /* 0x0000001083877812 */ /* 0x040fe200078efcff */
[----:B------:R-:W-:Y:S01]  /*13a0*/  UIADD3 UR44, UR43, -UR44, URZ ;  /* 0x8000002c2b2c7290 */ /* 0x000fe2000fffe03f */
[C---:B------:R-:W-:Y:S02]  /*13b0*/  LOP3.LUT R137, R131.reuse, 0x12, RZ, 0xfc, !PT ;  /* 0x0000001283897812 */ /* 0x040fe400078efcff */
[C---:B------:R-:W-:Y:S02]  /*13c0*/  LOP3.LUT R139, R131.reuse, 0x20, RZ, 0xfc, !PT ;  /* 0x00000020838b7812 */ /* 0x040fe400078efcff */
[C---:B------:R-:W-:Y:S02]  /*13d0*/  LOP3.LUT R141, R131.reuse, 0x22, RZ, 0xfc, !PT ;  /* 0x00000022838d7812 */ /* 0x040fe400078efcff */
[----:B------:R-:W-:-:S02]  /*13e0*/  LOP3.LUT R143, R131, 0x30, RZ, 0xfc, !PT ;  /* 0x00000030838f7812 */ /* 0x000fc400078efcff */
[C---:B------:R-:W-:Y:S02]  /*13f0*/  LOP3.LUT R145, R131.reuse, 0x32, RZ, 0xfc, !PT ;  /* 0x0000003283917812 */ /* 0x040fe400078efcff */
[C---:B------:R-:W-:Y:S02]  /*1400*/  LOP3.LUT R147, R131.reuse, 0x40, RZ, 0xfc, !PT ;  /* 0x0000004083937812 */ /* 0x040fe400078efcff */
[C---:B------:R-:W-:Y:S02]  /*1410*/  LOP3.LUT R149, R131.reuse, 0x42, RZ, 0xfc, !PT ;  /* 0x0000004283957812 */ /* 0x040fe400078efcff */
[C---:B------:R-:W-:Y:S02]  /*1420*/  LOP3.LUT R151, R131.reuse, 0x50, RZ, 0xfc, !PT ;  /* 0x0000005083977812 */ /* 0x040fe400078efcff */
[C---:B------:R-:W-:Y:S02]  /*1430*/  LOP3.LUT R153, R131.reuse, 0x52, RZ, 0xfc, !PT ;  /* 0x0000005283997812 */ /* 0x040fe400078efcff */
[----:B------:R-:W-:-:S02]  /*1440*/  LOP3.LUT R155, R131, 0x60, RZ, 0xfc, !PT ;  /* 0x00000060839b7812 */ /* 0x000fc400078efcff */
[C---:B------:R-:W-:Y:S02]  /*1450*/  LOP3.LUT R157, R131.reuse, 0x62, RZ, 0xfc, !PT ;  /* 0x00000062839d7812 */ /* 0x040fe400078efcff */
[----:B------:R-:W-:-:S07]  /*1460*/  LOP3.LUT R159, R131, 0x70, RZ, 0xfc, !PT ;  /* 0x00000070839f7812 */ /* 0x000fce00078efcff */
.L_x_224:
[----:B------:R-:W-:Y:S01]  /*1470*/  LOP3.LUT R0, R23, 0x80, RZ, 0xc0, !PT ;  /* 0x0000008017007812 */ /* 0x000fe200078ec0ff */
[----:B------:R-:W0:Y:S01]  /*1480*/  S2UR UR7, SR_CgaCtaId ;  /* 0x00000000000779c3 */ /* 0x000e220000008800 */
[----:B------:R-:W-:Y:S02]  /*1490*/  UMOV UR6, 0x400 ;  /* 0x0000040000067882 */ /* 0x000fe40000000000 */
[----:B------:R-:W-:-:S06]  /*14a0*/  SHF.R.U32.HI R0, RZ, 0x7, R0 ;  /* 0x00000007ff007819 */ /* 0x000fcc0000011600 */
[----:B-1----:R-:W1:Y:S01]  /*14b0*/  SHFL.IDX PT, R0, R0, RZ, 0x1f ;  /* 0x00001fff00007589 */ /* 0x002e6200000e0000 */
[----:B0-----:R-:W-:Y:S01]  /*14c0*/  ULEA UR6, UR7, UR6, 0x18 ;  /* 0x0000000607067291 */ /* 0x001fe2000f8ec03f */
[----:B-1----:R-:W-:-:S13]  /*14d0*/  R2UR UR4, R0 ;  /* 0x00000000000472ca */ /* 0x002fda00000e0000 */
[----:B------:R-:W-:-:S04]  /*14e0*/  ULEA.HI UR5, UR4, UR4, URZ, 0x1 ;  /* 0x0000000404057291 */ /* 0x000fc8000f8f083f */
[----:B------:R-:W-:-:S04]  /*14f0*/  ULOP3.LUT UR5, UR5, 0x7fffe, URZ, 0xc0, !UPT ;  /* 0x0007fffe05057892 */ /* 0x000fc8000f8ec03f */
[----:B------:R-:W-:-:S03]  /*1500*/  UIADD3 UR5, UR4, -UR5, URZ ;  /* 0x8000000504057290 */ /* 0x000fc6000fffe03f */
[----:B------:R-:W-:Y:S01]  /*1510*/  ULDC UR4, c[0x0][0x28c] ;  /* 0x0000a30000047ab9 */ /* 0x000fe20000000800 */
[----:B------:R-:W-:Y:S01]  /*1520*/  ULEA UR5, UR5, UR6, 0xd ;  /* 0x0000000605057291 */ /* 0x000fe2000f8e683f */
[----:B------:R-:W-:-:S03]  /*1530*/  ISETP.LT.AND P0, PT, RZ, UR4, PT ;  /* 0x00000004ff007c0c */ /* 0x000fc6000bf01270 */
[----:B------:R-:W-:-:S04]  /*1540*/  UIADD3 UR5, UR5, 0x100, URZ ;  /* 0x0000010005057890 */ /* 0x000fc8000fffe03f */
[----:B------:R-:W-:-:S04]  /*1550*/  USHF.R.U32.HI UR5, URZ, 0x4, UR5 ;  /* 0x000000043f057899 */ /* 0x000fc80008011605 */
[----:B------:R-:W-:-:S04]  /*1560*/  ULOP3.LUT UR5, UR5, 0x3fff, URZ, 0xc0, !UPT ;  /* 0x00003fff05057892 */ /* 0x000fc8000f8ec03f */
[----:B------:R-:W-:Y:S01]  /*1570*/  ULOP3.LUT UR45, UR5, 0x10000, URZ, 0xfc, !UPT ;  /* 0x00010000052d7892 */ /* 0x000fe2000f8efc3f */
[----:B--234-:R-:W-:Y:S11]  /*1580*/  @P0 BRA `(.L_x_17) ;  /* 0x0000000000400947 */ /* 0x01cff60003800000 */
[----:B------:R-:W-:Y:S01]  /*1590*/  MOV R0, 0x0 ;  /* 0x0000000000007802 */ /* 0x000fe20000000f00 */
[----:B------:R-:W-:Y:S01]  /*15a0*/  ULDC.64 UR4, c[0x4][0x68] ;  /* 0x01001a0000047ab9 */ /* 0x000fe20000000a00 */
[----:B------:R-:W-:Y:S01]  /*15b0*/  ULDC.64 UR6, c[0x4][0x8] ;  /* 0x0100020000067ab9 */ /* 0x000fe20000000a00 */
[----:B------:R-:W-:Y:S01]  /*15c0*/  IMAD.U32 R4, RZ, RZ, UR4 ;  /* 0x00000004ff047e24 */ /* 0x000fe2000f8e00ff */
[----:B------:R0:W1:Y:S01]  /*15d0*/  LDC.64 R14, c[0x4][R0] ;  /* 0x01000000000e7b82 */ /* 0x0000620000000a00 */
[----:B------:R-:W-:Y:S01]  /*15e0*/  IMAD.U32 R5, RZ, RZ, UR5 ;  /* 0x00000005ff057e24 */ /* 0x000fe2000f8e00ff */
[----:B------:R-:W-:Y:S01]  /*15f0*/  ULDC.64 UR4, c[0x4][0x70] ;  /* 0x01001c0000047ab9 */ /* 0x000fe20000000a00 */
[----:B------:R-:W-:Y:S02]  /*1600*/  IMAD.U32 R10, RZ, RZ, UR6 ;  /* 0x00000006ff0a7e24 */ /* 0x000fe4000f8e00ff */
[----:B------:R-:W-:Y:S02]  /*1610*/  IMAD.U32 R6, RZ, RZ, UR4 ;  /* 0x00000004ff067e24 */ /* 0x000fe4000f8e00ff */
[----:B------:R-:W-:-:S02]  /*1620*/  IMAD.U32 R7, RZ, RZ, UR5 ;  /* 0x00000005ff077e24 */ /* 0x000fc4000f8e00ff */
[----:B------:R-:W-:Y:S02]  /*1630*/  IMAD.U32 R11, RZ, RZ, UR7 ;  /* 0x00000007ff0b7e24 */ /* 0x000fe4000f8e00ff */
[----:B------:R-:W-:Y:S02]  /*1640*/  IMAD.MOV.U32 R8, RZ, RZ, 0x1e1 ;  /* 0x000001e1ff087424 */ /* 0x000fe400078e00ff */
[----:B------:R-:W-:Y:S02]  /*1650*/  IMAD.MOV.U32 R12, RZ, RZ, 0x1 ;  /* 0x00000001ff0c7424 */ /* 0x000fe400078e00ff */
[----:B0-----:R-:W-:-:S07]  /*1660*/  IMAD.MOV.U32 R13, RZ, RZ, RZ ;  /* 0x000000ffff0d7224 */ /* 0x001fce00078e00ff */
[----:B------:R-:W-:-:S07]  /*1670*/  LEPC R20, `(.L_x_17) ;  /* 0x000000001014794e */ /* 0x000fce0000000000 */
[----:B-1---5:R-:W-:Y:S05]  /*1680*/  CALL.ABS.NOINC R14 ;  /* 0x000000000e007343 */ /* 0x022fea0003c00000 */
.L_x_17:
[----:B------:R-:W-:-:S13]  /*1690*/  ISETP.NE.AND P0, PT, R130, 0x3, PT ;  /* 0x000000038200780c */ /* 0x000fda0003f05270 */
[----:B------:R-:W-:Y:S05]  /*16a0*/  @!P0 BRA `(.L_x_18) ;  /* 0x0000000000048947 */ /* 0x000fea0003800000 */
[----:B------:R-:W-:Y:S01]  /*16b0*/  BPT.TRAP 0x1 ;  /* 0x000000040000795c */ /* 0x000fe20000300000 */
.L_x_18:
[----:B------:R-:W0:Y:S01]  /*16c0*/  S2UR UR5, SR_CgaCtaId ;  /* 0x00000000000579c3 */ /* 0x000e220000008800 */
[----:B------:R-:W-:Y:S01]  /*16d0*/  UMOV UR4, 0x400 ;  /* 0x0000040000047882 */ /* 0x000fe20000000000 */
[----:B------:R-:W-:Y:S02]  /*16e0*/  IMAD.U32 R0, RZ, RZ, UR40 ;  /* 0x00000028ff007e24 */ /* 0x000fe4000f8e00ff */
[----:B------:R-:W-:-:S03]  /*16f0*/  IMAD.U32 R3, RZ, RZ, UR42 ;  /* 0x0000002aff037e24 */ /* 0x000fc6000f8e00ff */
[----:B------:R-:W-:Y:S01]  /*1700*/  SHF.L.U32 R0, R0, 0x1f, RZ ;  /* 0x0000001f00007819 */ /* 0x000fe200000006ff */
[----:B0-----:R-:W-:-:S06]  /*1710*/  ULEA UR4, UR5, UR4, 0x18 ;  /* 0x0000000405047291 */ /* 0x001fcc000f8ec03f */
[----:B------:R-:W-:-:S04]  /*1720*/  IMAD.U32 R6, RZ, RZ, UR4 ;  /* 0x00000004ff067e24 */ /* 0x000fc8000f8e00ff */
[----:B------:R-:W-:-:S04]  /*1730*/  IMAD R3, R3, 0x8, R6 ;  /* 0x0000000803037824 */ /* 0x000fc800078e0206 */
[----:B------:R0:W1:Y:S01]  /*1740*/  SYNCS.PHASECHK.TRANS64.TRYWAIT P1, [R3+URZ], R0 ;  /* 0x00000000030075a7 */ /* 0x000062000802017f */
[----:B------:R-:W-:Y:S05]  /*1750*/  @!P0 BRA `(.L_x_19) ;  /* 0x0000000000048947 */ /* 0x000fea0003800000 */
[----:B------:R-:W-:Y:S01]  /*1760*/  BPT.TRAP 0x1 ;  /* 0x000000040000795c */ /* 0x000fe20000300000 */
.L_x_19:
[----:B------:R-:W-:-:S05]  /*1770*/  IMAD.U32 R4, RZ, RZ, UR44 ;  /* 0x0000002cff047e24 */ /* 0x000fca000f8e00ff */
[----:B------:R-:W-:Y:S01]  /*1780*/  ISETP.GE.AND P2, PT, R4, 0x1, PT ;  /* 0x000000010400780c */ /* 0x000fe20003f46270 */
[----:B-1----:R-:W-:-:S12]  /*1790*/  @P1 BRA `(.L_x_20) ;  /* 0x0000000000081947 */ /* 0x002fd80003800000 */
[----:B------:R-:W1:Y:S02]  /*17a0*/  SYNCS.PHASECHK.TRANS64.TRYWAIT P1, [R3+URZ], R0 ;  /* 0x00000000030075a7 */ /* 0x000e64000802017f */
[----:B-1----:R-:W-:Y:S05]  /*17b0*/  @!P1 BRA `(.L_x_21) ;  /* 0x000000a800149947 */ /* 0x002fea0003800000 */
.L_x_20:
[----:B------:R-:W-:Y:S05]  /*17c0*/  WARPSYNC.ALL ;  /* 0x0000000000007948 */ /* 0x000fea0003800000 */
[----:B------:R-:W-:Y:S01]  /*17d0*/  R2UR UR4, R6 ;  /* 0x00000000060472ca */ /* 0x000fe200000e0000 */
[----:B------:R-:W-:Y:S01]  /*17e0*/  UIMAD UR8, UR42, 0x1800, UR45 ;  /* 0x000018002a0878a4 */ /* 0x000fe2000f8e022d */
[----:B------:R-:W-:Y:S01]  /*17f0*/  WARPGROUP.ARRIVE ;  /* 0x00000000000079c5 */ /* 0x000fe20000000000 */
[----:B------:R-:W-:Y:S01]  /*1800*/  UMOV UR9, 0x40000040 ;  /* 0x4000004000097882 */ /* 0x000fe20000000000 */
[----:B------:R-:W-:Y:S01]  /*1810*/  UMOV UR11, 0x40000040 ;  /* 0x40000040000b7882 */ /* 0x000fe20000000000 */
[----:B------:R-:W-:Y:S01]  /*1820*/  UIADD3 UR12, UR8, 0x400, URZ ;  /* 0x00000400080c7890 */ /* 0x000fe2000fffe03f */
[----:B------:R-:W-:Y:S01]  /*1830*/  UMOV UR15, UR11 ;  /* 0x0000000b000f7c82 */ /* 0x000fe20008000000 */
[----:B------:R-:W-:Y:S01]  /*1840*/  UMOV UR13, 0x40000040 ;  /* 0x40000040000d7882 */ /* 0x000fe20000000000 */
[----:B------:R-:W-:-:S02]  /*1850*/  UIADD3 UR5, UR8, 0x800, URZ ;  /* 0x0000080008057890 */ /* 0x000fc4000fffe03f */
[----:B------:R-:W-:-:S03]  /*1860*/  UIADD3 UR7, UR8, 0x802, URZ ;  /* 0x0000080208077890 */ /* 0x000fc6000fffe03f */
[----:B------:R-:W-:-:S04]  /*1870*/  UIADD3 UR4, UR4, 0x30100, URZ ;  /* 0x0003010004047890 */ /* 0x000fc8000fffe03f */
[----:B------:R-:W-:-:S04]  /*1880*/  USHF.R.U32.HI UR4, URZ, 0x4, UR4 ;  /* 0x000000043f047899 */ /* 0x000fc80008011604 */
[----:B------:R-:W-:-:S04]  /*1890*/  ULOP3.LUT UR4, UR4, 0x3fff, URZ, 0xc0, !UPT ;  /* 0x00003fff04047892 */ /* 0x000fc8000f8ec03f */
[----:B------:R-:W-:-:S04]  /*18a0*/  ULOP3.LUT UR4, UR4, 0x10000, URZ, 0xfc, !UPT ;  /* 0x0001000004047892 */ /* 0x000fc8000f8efc3f */
[----:B------:R-:W-:-:S07]  /*18b0*/  ULEA UR6, UR42, UR4, 0xa ;  /* 0x000000042a067291 */ /* 0x000fce000f8e503f */
[----:B------:R-:W-:Y:S02]  /*18c0*/  UMOV UR10, UR6 ;  /* 0x00000006000a7c82 */ /* 0x000fe40008000000 */
[----:B------:R-:W-:Y:S01]  /*18d0*/  HGMMA.64x64x16.F32 R88, gdesc[UR8], RZ, !UPT, gsb0 ;  /* 0x00e00000085879f0 */ /* 0x000fe2000c0008ff */
[----:B------:R-:W-:Y:S01]  /*18e0*/  UMOV UR14, UR10 ;  /* 0x0000000a000e7c82 */ /* 0x000fe20008000000 */
[----:B------:R-:W-:Y:S01]  /*18f0*/  UMOV UR9, 0x40000040 ;  /* 0x4000004000097882 */ /* 0x000fe20000000000 */
[----:B------:R-:W-:Y:S02]  /*1900*/  WARPGROUP.DEPBAR.LE gsb0, 0x0 ;  /* 0x00008000000079c5 */ /* 0x000fe40000010000 */
[----:B------:R-:W-:-:S06]  /*1910*/  WARPGROUP.ARRIVE ;  /* 0x00000000000079c5 */ /* 0x000fcc0000000000 */
[----:B------:R-:W-:Y:S01]  /*1920*/  HGMMA.64x64x16.F32 R56, gdesc[UR12], RZ, !UPT, gsb0 ;  /* 0x00e000000c3879f0 */ /* 0x000fe2000c0008ff */
[----:B------:R-:W-:Y:S01]  /*1930*/  UMOV UR14, UR10 ;  /* 0x0000000a000e7c82 */ /* 0x000fe20008000000 */
[----:B------:R-:W-:Y:S01]  /*1940*/  UMOV UR15, UR11 ;  /* 0x0000000b000f7c82 */ /* 0x000fe20008000000 */
[----:B------:R-:W-:Y:S01]  /*1950*/  UMOV UR12, UR5 ;  /* 0x00000005000c7c82 */ /* 0x000fe20008000000 */
[----:B------:R-:W-:Y:S01]  /*1960*/  UMOV UR13, 0x40000040 ;  /* 0x40000040000d7882 */ /* 0x000fe20000000000 */
[----:B------:R-:W-:Y:S02]  /*1970*/  UIADD3 UR5, UR8, 0x402, URZ ;  /* 0x0000040208057890 */ /* 0x000fe4000fffe03f */
[----:B------:R-:W-:Y:S01]  /*1980*/  UIADD3 UR10, UR6, 0x206, URZ ;  /* 0x00000206060a7890 */ /* 0x000fe2000fffe03f */
[----:B------:R-:W-:Y:S01]  /*1990*/  UMOV UR11, 0x40000040 ;  /* 0x40000040000b7882 */ /* 0x000fe20000000000 */
[----:B------:R-:W-:Y:S02]  /*19a0*/  WARPGROUP.DEPBAR.LE gsb0, 0x0 ;  /* 0x00008000000079c5 */ /* 0x000fe40000010000 */
[----:B------:R-:W-:-:S06]  /*19b0*/  WARPGROUP.ARRIVE ;  /* 0x00000000000079c5 */ /* 0x000fcc0000000000 */
[----:B------:R-:W-:Y:S01]  /*19c0*/  HGMMA.64x64x16.F32 R24, gdesc[UR12], RZ, !UPT, gsb0 ;  /* 0x00e000000c1879f0 */ /* 0x000fe2000c0008ff */
[----:B------:R-:W-:Y:S02]  /*19d0*/  UIADD3 UR12, UR8, 0x2, URZ ;  /* 0x00000002080c7890 */ /* 0x000fe4000fffe03f */
[----:B------:R-:W-:Y:S01]  /*19e0*/  UIADD3 UR14, UR6, 0x2, URZ ;  /* 0x00000002060e7890 */ /* 0x000fe2000fffe03f */
[----:B------:R-:W-:Y:S01]  /*19f0*/  UMOV UR13, 0x40000040 ;  /* 0x40000040000d7882 */ /* 0x000fe20000000000 */
[----:B------:R-:W-:Y:S01]  /*1a00*/  UMOV UR15, 0x40000040 ;  /* 0x40000040000f7882 */ /* 0x000fe20000000000 */
[----:B------:R-:W-:Y:S02]  /*1a10*/  WARPGROUP.DEPBAR.LE gsb0, 0x0 ;  /* 0x00008000000079c5 */ /* 0x000fe40000010000 */
[----:B------:R-:W-:-:S06]  /*1a20*/  WARPGROUP.ARRIVE ;  /* 0x00000000000079c5 */ /* 0x000fcc0000000000 */
[----:B------:R-:W-:Y:S01]  /*1a30*/  HGMMA.64x64x16.F32 R88, gdesc[UR12], R88, gsb0 ;  /* 0x00e000000c5879f0 */ /* 0x000fe20008000858 */
[----:B------:R-:W-:Y:S01]  /*1a40*/  UMOV UR12, UR5 ;  /* 0x00000005000c7c82 */ /* 0x000fe20008000000 */
[----:B------:R-:W-:Y:S01]  /*1a50*/  UMOV UR13, 0x40000040 ;  /* 0x40000040000d7882 */ /* 0x000fe20000000000 */
[----:B------:R-:W-:Y:S01]  /*1a60*/  UIADD3 UR5, UR8, 0x404, URZ ;  /* 0x0000040408057890 */ /* 0x000fe2000fffe03f */
        /* <DEDUP_REMOVED lines=101> */
[----:B------:R-:W-:-:S03]  /*20c0*/  UIADD3 UR7, UR8, 0x1406, URZ ;  /* 0x0000140608077890 */ /* 0x000fc6000fffe03f */
[----:B------:R-:W-:Y:S01]  /*20d0*/  UMOV UR8, UR5 ;  /* 0x0000000500087c82 */ /* 0x000fe20008000000 */
[----:B------:R-:W-:Y:S02]  /*20e0*/  WARPGROUP.DEPBAR.LE gsb0, 0x0 ;  /* 0x00008000000079c5 */ /* 0x000fe40000010000 */
[----:B------:R-:W-:-:S06]  /*20f0*/  WARPGROUP.ARRIVE ;  /* 0x00000000000079c5 */ /* 0x000fcc0000000000 */
[----:B------:R-:W-:Y:S03]  /*2100*/  HGMMA.64x64x16.F32 R24, gdesc[UR12], R24, gsb0 ;  /* 0x00e000000c1879f0 */ /* 0x000fe60008000818 */
[----:B------:R-:W-:Y:S02]  /*2110*/  WARPGROUP.DEPBAR.LE gsb0, 0x0 ;  /* 0x00008000000079c5 */ /* 0x000fe40000010000 */
[----:B------:R-:W-:-:S06]  /*2120*/  WARPGROUP.ARRIVE ;  /* 0x00000000000079c5 */ /* 0x000fcc0000000000 */
[----:B------:R-:W-:Y:S01]  /*2130*/  HGMMA.64x64x16.F32 R88, gdesc[UR8], R88, gsb0 ;  /* 0x00e00000085879f0 */ /* 0x000fe20008000858 */
[----:B------:R-:W-:Y:S01]  /*2140*/  UMOV UR8, UR6 ;  /* 0x0000000600087c82 */ /* 0x000fe20008000000 */
[----:B------:R-:W-:Y:S01]  /*2150*/  UMOV UR9, 0x40000040 ;  /* 0x4000004000097882 */ /* 0x000fe20000000000 */
[----:B------:R-:W-:Y:S02]  /*2160*/  WARPGROUP.DEPBAR.LE gsb0, 0x0 ;  /* 0x00008000000079c5 */ /* 0x000fe40000010000 */
[----:B------:R-:W-:-:S06]  /*2170*/  WARPGROUP.ARRIVE ;  /* 0x00000000000079c5 */ /* 0x000fcc0000000000 */
[----:B------:R-:W-:Y:S01]  /*2180*/  HGMMA.64x64x16.F32 R56, gdesc[UR8], R56, gsb0 ;  /* 0x00e00000083879f0 */ /* 0x000fe20008000838 */
[----:B------:R-:W-:Y:S01]  /*2190*/  UMOV UR8, UR7 ;  /* 0x0000000700087c82 */ /* 0x000fe20008000000 */
[----:B------:R-:W-:Y:S01]  /*21a0*/  UMOV UR9, 0x40000040 ;  /* 0x4000004000097882 */ /* 0x000fe20000000000 */
[----:B------:R-:W-:Y:S02]  /*21b0*/  WARPGROUP.DEPBAR.LE gsb0, 0x0 ;  /* 0x00008000000079c5 */ /* 0x000fe40000010000 */
[----:B------:R-:W-:-:S06]  /*21c0*/  WARPGROUP.ARRIVE ;  /* 0x00000000000079c5 */ /* 0x000fcc0000000000 */
[----:B------:R-:W-:Y:S03]  /*21d0*/  HGMMA.64x64x16.F32 R24, gdesc[UR8], R24, gsb0 ;  /* 0x00e00000081879f0 */ /* 0x000fe60008000818 */
[----:B------:R-:W-:Y:S02]  /*21e0*/  WARPGROUP.DEPBAR.LE gsb0, 0x0 ;  /* 0x00008000000079c5 */ /* 0x000fe40000010000 */
[----:B------:R-:W-:Y:S05]  /*21f0*/  @!P2 BRA `(.L_x_22) ;  /* 0x0000000c0018a947 */ /* 0x000fea0003800000 */
[----:B------:R-:W-:Y:S01]  /*2200*/  UIADD3 UR5, UR42, 0x1, URZ ;  /* 0x000000012a057890 */ /* 0x000fe2000fffe03f */
[----:B01----:R-:W-:Y:S02]  /*2210*/  IMAD.U32 R0, RZ, RZ, UR44 ;  /* 0x0000002cff007e24 */ /* 0x003fe4000f8e00ff */
[----:B------:R-:W-:Y:S01]  /*2220*/  IMAD.U32 R3, RZ, RZ, UR42 ;  /* 0x0000002aff037e24 */ /* 0x000fe2000f8e00ff */
[----:B------:R-:W-:-:S04]  /*2230*/  UISETP.NE.AND UP0, UPT, UR5, 0x2, UPT ;  /* 0x000000020500788c */ /* 0x000fc8000bf05270 */
[----:B------:R-:W-:Y:S02]  /*2240*/  USEL UR6, URZ, 0x1, UP0 ;  /* 0x000000013f067887 */ /* 0x000fe40008000000 */
[----:B------:R-:W-:Y:S02]  /*2250*/  USEL UR5, UR5, URZ, UP0 ;  /* 0x0000003f05057287 */ /* 0x000fe40008000000 */
[----:B------:R-:W-:-:S06]  /*2260*/  ULOP3.LUT UR6, UR40, UR6, URZ, 0x3c, !UPT ;  /* 0x0000000628067292 */ /* 0x000fcc000f8e3c3f */
[----:B------:R-:W-:-:S07]  /*2270*/  IMAD.U32 R7, RZ, RZ, UR6 ;  /* 0x00000006ff077e24 */ /* 0x000fce000f8e00ff */
.L_x_29:
[----:B------:R-:W-:Y:S05]  /*2280*/  @!P0 BRA `(.L_x_23) ;  /* 0x0000000000048947 */ /* 0x000fea0003800000 */
[----:B------:R-:W-:Y:S01]  /*2290*/  BPT.TRAP 0x1 ;  /* 0x000000040000795c */ /* 0x000fe20000300000 */
.L_x_23:
[----:B------:R-:W0:Y:S01]  /*22a0*/  S2UR UR7, SR_CgaCtaId ;  /* 0x00000000000779c3 */ /* 0x000e220000008800 */
[----:B------:R-:W-:Y:S01]  /*22b0*/  UMOV UR6, 0x400 ;  /* 0x0000040000067882 */ /* 0x000fe20000000000 */
[----:B------:R-:W-:Y:S01]  /*22c0*/  IMAD.U32 R5, RZ, RZ, UR5 ;  /* 0x00000005ff057e24 */ /* 0x000fe2000f8e00ff */
[----:B------:R-:W-:Y:S01]  /*22d0*/  SHF.L.U32 R4, R7, 0x1f, RZ ;  /* 0x0000001f07047819 */ /* 0x000fe200000006ff */
[----:B0-----:R-:W-:-:S06]  /*22e0*/  ULEA UR6, UR7, UR6, 0x18 ;  /* 0x0000000607067291 */ /* 0x001fcc000f8ec03f */
[----:B------:R-:W-:-:S04]  /*22f0*/  IMAD.U32 R6, RZ, RZ, UR6 ;  /* 0x00000006ff067e24 */ /* 0x000fc8000f8e00ff */
[----:B------:R-:W-:-:S04]  /*2300*/  IMAD R5, R5, 0x8, R6 ;  /* 0x0000000805057824 */ /* 0x000fc800078e0206 */
[----:B------:R0:W1:Y:S01]  /*2310*/  SYNCS.PHASECHK.TRANS64.TRYWAIT P1, [R5+URZ], R4 ;  /* 0x00000004050075a7 */ /* 0x000062000802017f */
[----:B------:R-:W-:Y:S05]  /*2320*/  @!P0 BRA `(.L_x_24) ;  /* 0x0000000000048947 */ /* 0x000fea0003800000 */
[----:B------:R-:W-:Y:S01]  /*2330*/  BPT.TRAP 0x1 ;  /* 0x000000040000795c */ /* 0x000fe20000300000 */
.L_x_24:
[----:B-1----:R-:W-:Y:S05]  /*2340*/  @P1 BRA `(.L_x_25) ;  /* 0x0000000000081947 */ /* 0x002fea0003800000 */
[----:B------:R-:W1:Y:S02]  /*2350*/  SYNCS.PHASECHK.TRANS64.TRYWAIT P1, [R5+URZ], R4 ;  /* 0x00000004050075a7 */ /* 0x000e64000802017f */
[----:B-1----:R-:W-:Y:S05]  /*2360*/  @!P1 BRA `(.L_x_26) ;  /* 0x0000009c003c9947 */ /* 0x002fea0003800000 */
.L_x_25:
[----:B------:R-:W-:Y:S01]  /*2370*/  UIMAD UR6, UR5, 0x1800, UR45 ;  /* 0x00001800050678a4 */ /* 0x000fe2000f8e022d */
[----:B------:R-:W-:Y:S01]  /*2380*/  WARPGROUP.ARRIVE ;  /* 0x00000000000079c5 */ /* 0x000fe20000000000 */
[----:B------:R-:W-:Y:S01]  /*2390*/  ULEA UR8, UR5, UR4, 0xa ;  /* 0x0000000405087291 */ /* 0x000fe2000f8e503f */
[----:B------:R-:W-:Y:S01]  /*23a0*/  UMOV UR13, 0x40000040 ;  /* 0x40000040000d7882 */ /* 0x000fe20000000000 */
[----:B------:R-:W-:Y:S01]  /*23b0*/  UMOV UR15, 0x40000040 ;  /* 0x40000040000f7882 */ /* 0x000fe20000000000 */
[----:B------:R-:W-:Y:S02]  /*23c0*/  UIADD3 UR7, UR6, 0x400, URZ ;  /* 0x0000040006077890 */ /* 0x000fe4000fffe03f */
[----:B------:R-:W-:Y:S02]  /*23d0*/  UMOV UR12, UR6 ;  /* 0x00000006000c7c82 */ /* 0x000fe40008000000 */
[----:B------:R-:W-:Y:S01]  /*23e0*/  UMOV UR14, UR8 ;  /* 0x00000008000e7c82 */ /* 0x000fe20008000000 */
[----:B------:R-:W-:Y:S01]  /*23f0*/  UIADD3 UR9, UR6, 0x800, URZ ;  /* 0x0000080006097890 */ /* 0x000fe2000fffe03f */
[----:B------:R-:W-:Y:S01]  /*2400*/  HGMMA.64x64x16.F32 R88, gdesc[UR12], R88, gsb0 ;  /* 0x00e000000c5879f0 */ /* 0x000fe20008000858 */
[----:B------:R-:W-:Y:S01]  /*2410*/  UMOV UR13, 0x40000040 ;  /* 0x40000040000d7882 */ /* 0x000fe20000000000 */
[----:B------:R-:W-:Y:S01]  /*2420*/  UMOV UR12, UR7 ;  /* 0x00000007000c7c82 */ /* 0x000fe20008000000 */
[----:B------:R-:W-:-:S02]  /*2430*/  UIADD3 UR7, UR6, 0x402, URZ ;  /* 0x0000040206077890 */ /* 0x000fc4000fffe03f */
[----:B------:R-:W-:Y:S01]  /*2440*/  UIADD3 UR10, UR8, 0x206, URZ ;  /* 0x00000206080a7890 */ /* 0x000fe2000fffe03f */
        /* <DEDUP_REMOVED lines=115> */
[----:B------:R-:W-:Y:S02]  /*2b80*/  UIADD3 UR7, UR6, 0x1006, URZ ;  /* 0x0000100606077890 */ /* 0x000fe4000fffe03f */
[----:B------:R-:W-:Y:S01]  /*2b90*/  UIADD3 UR6, UR6, 0x1406, URZ ;  /* 0x0000140606067890 */ /* 0x000fe2000fffe03f */
[----:B------:R-:W-:Y:S02]  /*2ba0*/  WARPGROUP.DEPBAR.LE gsb0, 0x0 ;  /* 0x00008000000079c5 */ /* 0x000fe40000010000 */
[----:B------:R-:W-:-:S06]  /*2bb0*/  WARPGROUP.ARRIVE ;  /* 0x00000000000079c5 */ /* 0x000fcc0000000000 */
[----:B------:R-:W-:Y:S01]  /*2bc0*/  HGMMA.64x64x16.F32 R56, gdesc[UR12], R56, gsb0 ;  /* 0x00e000000c3879f0 */ /* 0x000fe20008000838 */
[----:B------:R-:W-:Y:S01]  /*2bd0*/  UMOV UR12, UR9 ;  /* 0x00000009000c7c82 */ /* 0x000fe20008000000 */
[----:B------:R-:W-:Y:S01]  /*2be0*/  UMOV UR13, 0x40000040 ;  /* 0x40000040000d7882 */ /* 0x000fe20000000000 */
[----:B------:R-:W-:Y:S01]  /*2bf0*/  UMOV UR9, 0x40000040 ;  /* 0x4000004000097882 */ /* 0x000fe20000000000 */
        /* <DEDUP_REMOVED lines=18> */
[----:B------:R-:W-:Y:S01]  /*2d20*/  BPT.TRAP 0x1 ;  /* 0x000000040000795c */ /* 0x000fe20000300000 */
.L_x_27:
[----:B------:R-:W-:-:S13]  /*2d30*/  ISETP.NE.AND P1, PT, R19, RZ, PT ;  /* 0x000000ff1300720c */ /* 0x000fda0003f25270 */
[----:B01----:R-:W-:-:S04]  /*2d40*/  @P1 IMAD R4, R3, 0x8, R6 ;  /* 0x0000000803041824 */ /* 0x003fc800078e0206 */
[----:B------:R-:W-:-:S05]  /*2d50*/  @P1 VIADD R5, R4, 0x10 ;  /* 0x0000001004051836 */ /* 0x000fca0000000000 */
[----:B------:R-:W-:-:S04]  /*2d60*/  @P1 PRMT R5, R22, 0x654, R5 ;  /* 0x0000065416051816 */ /* 0x000fc80000000005 */
[----:B------:R0:W-:Y:S01]  /*2d70*/  @P1 SYNCS.ARRIVE.TRANS64.RED.A1T0 RZ, [R5+URZ], RZ ;  /* 0x000000ff05ff19a7 */ /* 0x0001e2000810043f */
[----:B------:R-:W-:-:S13]  /*2d80*/  ISETP.GT.U32.AND P1, PT, R18, 0x1, PT ;  /* 0x000000011200780c */ /* 0x000fda0003f24070 */
[----:B0-----:R-:W-:Y:S05]  /*2d90*/  @P1 BRA `(.L_x_28) ;  /* 0x0000000000041947 */ /* 0x001fea0003800000 */
[----:B------:R-:W-:Y:S01]  /*2da0*/  BPT.TRAP 0x1 ;  /* 0x000000040000795c */ /* 0x000fe20000300000 */
.L_x_28:
[----:B------:R-:W-:Y:S01]  /*2db0*/  UIADD3 UR5, UR5, 0x1, URZ ;  /* 0x0000000105057890 */ /* 0x000fe2000fffe03f */
[C---:B------:R-:W-:Y:S01]  /*2dc0*/  ISETP.GT.AND P2, PT, R0.reuse, 0x1, PT ;  /* 0x000000010000780c */ /* 0x040fe20003f44270 */
[----:B------:R-:W-:Y:S02]  /*2dd0*/  VIADD R3, R3, 0x1 ;  /* 0x0000000103037836 */ /* 0x000fe40000000000 */
[----:B------:R-:W-:Y:S01]  /*2de0*/  UISETP.NE.AND UP0, UPT, UR5, 0x2, UPT ;  /* 0x000000020500788c */ /* 0x000fe2000bf05270 */
[----:B------:R-:W-:Y:S02]  /*2df0*/  VIADD R0, R0, 0xffffffff ;  /* 0xffffffff00007836 */ /* 0x000fe40000000000 */
[C---:B------:R-:W-:Y:S01]  /*2e00*/  ISETP.NE.AND P1, PT, R3.reuse, 0x2, PT ;  /* 0x000000020300780c */ /* 0x040fe20003f25270 */
[----:B------:R-:W-:Y:S02]  /*2e10*/  USEL UR6, URZ, 0x1, UP0 ;  /* 0x000000013f067887 */ /* 0x000fe40008000000 */
[----:B------:R-:W-:Y:S01]  /*2e20*/  USEL UR5, UR5, URZ, UP0 ;  /* 0x0000003f05057287 */ /* 0x000fe20008000000 */
[----:B------:R-:W-:-:S03]  /*2e30*/  SEL R3, R3, RZ, P1 ;  /* 0x000000ff03037207 */ /* 0x000fc60000800000 */
[----:B------:R-:W-:Y:S01]  /*2e40*/  LOP3.LUT R7, R7, UR6, RZ, 0x3c, !PT ;  /* 0x0000000607077c12 */ /* 0x000fe2000f8e3cff */
[----:B------:R-:W-:Y:S07]  /*2e50*/  @P2 BRA `(.L_x_29) ;  /* 0xfffffff400082947 */ /* 0x000fee000383ffff */
.L_x_22:
[----:B01----:R-:W0:Y:S02]  /*2e60*/  LDC R0, c[0x0][0x28c] ;  /* 0x0000a300ff007b82 */ /* 0x003e240000000800 */
[----:B0-----:R-:W-:-:S13]  /*2e70*/  ISETP.GE.AND P1, PT, R0, 0x1, PT ;  /* 0x000000010000780c */ /* 0x001fda0003f26270 */
[----:B------:R-:W-:Y:S05]  /*2e80*/  @!P1 BRA `(.L_x_30) ;  /* 0x0000000000389947 */ /* 0x000fea0003800000 */
[----:B------:R-:W-:Y:S05]  /*2e90*/  @!P0 BRA `(.L_x_31) ;  /* 0x0000000000048947 */ /* 0x000fea0003800000 */
[----:B------:R-:W-:Y:S01]  /*2ea0*/  BPT.TRAP 0x1 ;  /* 0x000000040000795c */ /* 0x000fe20000300000 */
.L_x_31:
[----:B------:R-:W-:-:S13]  /*2eb0*/  ISETP.NE.AND P0, PT, R19, RZ, PT ;  /* 0x000000ff1300720c */ /* 0x000fda0003f05270 */
[----:B------:R-:W-:-:S05]  /*2ec0*/  VOTEU.ANY UP0, P0 ;  /* 0x00000000003f7886 */ /* 0x000fca0000000100 */
[----:B------:R-:W-:-:S06]  /*2ed0*/  @UP0 UIADD3 UR4, UR44, UR42, URZ ;  /* 0x0000002a2c040290 */ /* 0x000fcc000fffe03f */
[----:B------:R-:W-:-:S04]  /*2ee0*/  IMAD.U32 R0, RZ, RZ, UR4 ;  /* 0x00000004ff007e24 */ /* 0x000fc8000f8e00ff */
[----:B------:R-:W-:-:S05]  /*2ef0*/  @P0 IMAD.SHL.U32 R0, R0, 0x8, RZ ;  /* 0x0000000800000824 */ /* 0x000fca00078e00ff */
[----:B------:R-:W-:-:S04]  /*2f00*/  @P0 LOP3.LUT R0, R0, 0x8, RZ, 0xc0, !PT ;  /* 0x0000000800000812 */ /* 0x000fc800078ec0ff */
[----:B------:R-:W-:-:S04]  /*2f10*/  @P0 IADD3 R3, R6, 0x10, R0 ;  /* 0x0000001006030810 */ /* 0x000fc80007ffe000 */
[----:B------:R-:W-:-:S04]  /*2f20*/  @P0 PRMT R3, R22, 0x654, R3 ;  /* 0x0000065416030816 */ /* 0x000fc80000000003 */
[----:B------:R0:W-:Y:S01]  /*2f30*/  @P0 SYNCS.ARRIVE.TRANS64.RED.A1T0 RZ, [R3+URZ], RZ ;  /* 0x000000ff03ff09a7 */ /* 0x0001e2000810043f */
[----:B------:R-:W-:-:S13]  /*2f40*/  ISETP.GT.U32.AND P0, PT, R18, 0x1, PT ;  /* 0x000000011200780c */ /* 0x000fda0003f04070 */
[----:B0-----:R-:W-:Y:S05]  /*2f50*/  @P0 BRA `(.L_x_30) ;  /* 0x0000000000040947 */ /* 0x001fea0003800000 */
[----:B------:R-:W-:Y:S01]  /*2f60*/  BPT.TRAP 0x1 ;  /* 0x000000040000795c */ /* 0x000fe20000300000 */
.L_x_30:
[----:B------:R-:W-:Y:S01]  /*2f70*/  UIADD3 UR42, UR43, UR42, URZ ;  /* 0x0000002a2b2a7290 */ /* 0x000fe2000fffe03f */
[----:B------:R-:W-:Y:S01]  /*2f80*/  IMAD.SHL.U32 R122, R122, 0x40, RZ ;  /* 0x000000407a7a7824 */ /* 0x000fe200078e00ff */
[----:B------:R-:W-:Y:S01]  /*2f90*/  ULDC UR5, c[0x0][0x288] ;  /* 0x0000a20000057ab9 */ /* 0x000fe20000000800 */
[----:B------:R-:W-:Y:S01]  /*2fa0*/  IMAD R3, R125, 0x180, RZ ;  /* 0x000001807d037824 */ /* 0x000fe200078e02ff */
[----:B------:R-:W-:Y:S01]  /*2fb0*/  USHF.R.U32.HI UR4, URZ, 0x1, UR42 ;  /* 0x000000013f047899 */ /* 0x000fe2000801162a */
[----:B------:R-:W-:Y:S01]  /*2fc0*/  IMAD.SHL.U32 R160, R23, 0x2, RZ ;  /* 0x0000000217a07824 */ /* 0x000fe200078e00ff */
[C---:B------:R-:W-:Y:S01]  /*2fd0*/  ISETP.GE.AND P0, PT, R122.reuse, UR5, PT ;  /* 0x000000057a007c0c */ /* 0x040fe2000bf06270 */
[----:B------:R-:W-:Y:S01]  /*2fe0*/  ULDC UR8, c[0x0][0x284] ;  /* 0x0000a10000087ab9 */ /* 0x000fe20000000800 */
[----:B------:R-:W-:Y:S01]  /*2ff0*/  ULOP3.LUT UR4, UR4, 0x1, URZ, 0xc0, !UPT ;  /* 0x0000000104047892 */ /* 0x000fe2000f8ec03f */
[----:B------:R-:W-:Y:S01]  /*3000*/  SHF.R.S32.HI R11, RZ, 0x1f, R123 ;  /* 0x0000001fff0b7819 */ /* 0x000fe2000001147b */
[----:B------:R-:W-:Y:S01]  /*3010*/  UISETP.GT.U32.AND UP1, UPT, UR42, 0x1, UPT ;  /* 0x000000012a00788c */ /* 0x000fe2000bf24070 */
[----:B------:R-:W-:Y:S01]  /*3020*/  ISETP.GE.OR P0, PT, R3, UR8, P0 ;  /* 0x0000000803007c0c */ /* 0x000fe20008706670 */
[----:B------:R-:W-:Y:S01]  /*3030*/  UISETP.NE.U32.AND UP0, UPT, UR4, 0x1, UPT ;  /* 0x000000010400788c */ /* 0x000fe2000bf05070 */
[----:B------:R-:W-:Y:S01]  /*3040*/  LOP3.LUT R160, R122, 0x6, R160, 0xf8, !PT ;  /* 0x000000067aa07812 */ /* 0x000fe200078ef8a0 */
[----:B------:R-:W-:-:S02]  /*3050*/  UISETP.LT.U32.AND UP1, UPT, UR43, 0x2, UP1 ;  /* 0x000000022b00788c */ /* 0x000fc40008f21070 */
[----:B------:R-:W-:Y:S01]  /*3060*/  UISETP.GT.U32.AND UP0, UPT, UR43, 0x1, !UP0 ;  /* 0x000000012b00788c */ /* 0x000fe2000c704070 */
[--C-:B------:R-:W-:Y:S01]  /*3070*/  SHF.R.S32.HI R161, RZ, 0x1f, R160.reuse ;  /* 0x0000001fffa17819 */ /* 0x100fe200000114a0 */
[----:B------:R-:W-:Y:S01]  /*3080*/  ULDC.64 UR6, c[0x0][0x5d0] ;  /* 0x0001740000067ab9 */ /* 0x000fe20000000a00 */
[----:B------:R-:W-:Y:S01]  /*3090*/  USEL UR5, URZ, 0x1, !UP1 ;  /* 0x000000013f057887 */ /* 0x000fe2000c800000 */
[----:B------:R-:W-:Y:S01]  /*30a0*/  IMAD R0, R11, UR6, RZ ;  /* 0x000000060b007c24 */ /* 0x000fe2000f8e02ff */
[----:B------:R-:W-:Y:S01]  /*30b0*/  USEL UR4, URZ, 0x1, !UP0 ;  /* 0x000000013f047887 */ /* 0x000fe2000c000000 */
[C---:B------:R-:W-:Y:S01]  /*30c0*/  IMAD.WIDE.U32 R4, R123.reuse, UR6, R160 ;  /* 0x000000067b047c25 */ /* 0x040fe2000f8e00a0 */
[----:B------:R-:W-:Y:S02]  /*30d0*/  ULOP3.LUT UR42, UR42, 0x1, URZ, 0xc0, !UPT ;  /* 0x000000012a2a7892 */ /* 0x000fe4000f8ec03f */
[----:B------:R-:W-:Y:S01]  /*30e0*/  ULOP3.LUT UR40, UR4, UR40, UR5, 0x96, !UPT ;  /* 0x0000002804287292 */ /* 0x000fe2000f8e9605 */
[----:B------:R-:W-:-:S02]  /*30f0*/  IMAD R7, R123, UR7, R0 ;  /* 0x000000077b077c24 */ /* 0x000fc4000f8e0200 */
[----:B------:R-:W-:Y:S02]  /*3100*/  IMAD.MOV.U32 R0, RZ, RZ, -0x1 ;  /* 0xffffffffff007424 */ /* 0x000fe400078e00ff */
[----:B------:R-:W-:Y:S01]  /*3110*/  IMAD.IADD R5, R5, 0x1, R7 ;  /* 0x0000000105057824 */ /* 0x000fe200078e0207 */
[----:B------:R-:W-:Y:S06]  /*3120*/  @P0 BRA `(.L_x_32) ;  /* 0x0000007000e40947 */ /* 0x000fec0003800000 */
[----:B------:R-:W0:Y:S01]  /*3130*/  LDC.64 R14, c[0x0][0x5c8] ;  /* 0x00017200ff0e7b82 */ /* 0x000e220000000a00 */
[----:B-----5:R-:W-:Y:S01]  /*3140*/  FSETP.NEU.AND P1, PT, R126, RZ, PT ;  /* 0x000000ff7e00720b */ /* 0x020fe20003f2d000 */
[----:B------:R-:W-:Y:S01]  /*3150*/  IMAD.WIDE R8, R125, 0x180, R120 ;  /* 0x000001807d087825 */ /* 0x000fe200078e0278 */
[----:B------:R-:W-:Y:S03]  /*3160*/  BSSY B0, `(.L_x_32) ;  /* 0x0000735000007945 */ /* 0x000fe60003800000 */
[----:B------:R-:W-:Y:S02]  /*3170*/  IMAD.IADD R3, R128, 0x1, -R3 ;  /* 0x0000000180037824 */ /* 0x000fe400078e0a03 */
[----:B------:R-:W-:-:S03]  /*3180*/  IMAD.IADD R10, R127, 0x1, -R122 ;  /* 0x000000017f0a7824 */ /* 0x000fc600078e0a7a */
[----:B------:R-:W-:-:S04]  /*3190*/  ISETP.GT.AND P0, PT, R3, RZ, PT ;  /* 0x000000ff0300720c */ /* 0x000fc80003f04270 */
[----:B------:R-:W-:Y:S01]  /*31a0*/  ISETP.GT.AND P2, PT, R10, RZ, P0 ;  /* 0x000000ff0a00720c */ /* 0x000fe20000744270 */
[-C--:B0-----:R-:W-:Y:S02]  /*31b0*/  IMAD R6, R9, R14.reuse, RZ ;  /* 0x0000000e09067224 */ /* 0x081fe400078e02ff */
[----:B------:R-:W-:-:S04]  /*31c0*/  IMAD.WIDE.U32 R20, R8, R14, R4 ;  /* 0x0000000e08147225 */ /* 0x000fc800078e0004 */
[----:B------:R-:W-:-:S04]  /*31d0*/  IMAD R5, R8, R15, R6 ;  /* 0x0000000f08057224 */ /* 0x000fc800078e0206 */
[----:B------:R-:W-:Y:S01]  /*31e0*/  IMAD.IADD R173, R21, 0x1, R5 ;  /* 0x0000000115ad7824 */ /* 0x000fe200078e0205 */
[----:B------:R-:W-:Y:S06]  /*31f0*/  @!P1 BRA `(.L_x_33) ;  /* 0x0000005000049947 */ /* 0x000fec0003800000 */
[----:B------:R-:W0:Y:S01]  /*3200*/  LDC.64 R164, c[0x0][0x5b8] ;  /* 0x00016e00ffa47b82 */ /* 0x000e220000000a00 */
[----:B------:R-:W-:-:S07]  /*3210*/  ULDC.64 UR4, c[0x0][0x5c0] ;  /* 0x0001700000047ab9 */ /* 0x000fce0000000a00 */
[----:B------:R-:W1:Y:S08]  /*3220*/  LDC.64 R12, c[0x0][0x5b0] ;  /* 0x00016c00ff0c7b82 */ /* 0x000e700000000a00 */
[----:B------:R-:W2:Y:S01]  /*3230*/  LDC.64 R162, c[0x0][0x5a8] ;  /* 0x00016a00ffa27b82 */ /* 0x000ea20000000a00 */
[-C--:B0-----:R-:W-:Y:S02]  /*3240*/  IMAD R4, R11, R164.reuse, RZ ;  /* 0x000000a40b047224 */ /* 0x081fe400078e02ff */
[----:B------:R-:W-:-:S04]  /*3250*/  IMAD.WIDE.U32 R170, R123, R164, R160 ;  /* 0x000000a47baa7225 */ /* 0x000fc800078e00a0 */
[----:B------:R-:W-:Y:S02]  /*3260*/  IMAD R125, R123, R165, R4 ;  /* 0x000000a57b7d7224 */ /* 0x000fe400078e0204 */
[-C--:B-1----:R-:W-:Y:S02]  /*3270*/  IMAD R4, R9, R12.reuse, RZ ;  /* 0x0000000c09047224 */ /* 0x082fe400078e02ff */
[----:B------:R-:W-:Y:S02]  /*3280*/  IMAD.IADD R167, R171, 0x1, R125 ;  /* 0x00000001aba77824 */ /* 0x000fe400078e027d */
[----:B------:R-:W-:Y:S02]  /*3290*/  IMAD.MOV.U32 R166, RZ, RZ, R170 ;  /* 0x000000ffffa67224 */ /* 0x000fe400078e00aa */
[C---:B------:R-:W-:Y:S02]  /*32a0*/  IMAD R165, R8.reuse, R13, R4 ;  /* 0x0000000d08a57224 */ /* 0x040fe400078e0204 */
[----:B------:R-:W-:-:S04]  /*32b0*/  IMAD.WIDE.U32 R4, R8, R12, R166 ;  /* 0x0000000c08047225 */ /* 0x000fc800078e00a6 */
[----:B------:R-:W-:Y:S01]  /*32c0*/  IMAD.IADD R5, R5, 0x1, R165 ;  /* 0x0000000105057824 */ /* 0x000fe200078e02a5 */
[----:B--2---:R-:W-:-:S04]  /*32d0*/  LEA R6, P1, R4, R162, 0x1 ;  /* 0x000000a204067211 */ /* 0x004fc800078208ff */
[----:B------:R-:W-:-:S05]  /*32e0*/  LEA.HI.X R7, R4, R163, R5, 0x1, P1 ;  /* 0x000000a304077211 */ /* 0x000fca00008f0c05 */
[----:B------:R-:W2:Y:S01]  /*32f0*/  @P2 LDG.E.LTC128B.U16 R11, desc[UR36][R6.64] ;  /* 0x00000024060b2981 */ /* 0x000ea2000c1e1520 */
[----:B------:R-:W-:Y:S01]  /*3300*/  LEA R4, P1, R20, UR4, 0x1 ;  /* 0x0000000414047c11 */ /* 0x000fe2000f8208ff */
[----:B------:R-:W-:Y:S01]  /*3310*/  IMAD.WIDE.U32 R168, R8, R12, R160 ;  /* 0x0000000c08a87225 */ /* 0x000fe200078e00a0 */
[----:B------:R-:W-:Y:S01]  /*3320*/  ISETP.GT.AND P3, PT, R10, 0x1, P0 ;  /* 0x000000010a00780c */ /* 0x000fe20000764270 */
[----:B------:R-:W-:Y:S02]  /*3330*/  BSSY B1, `(.L_x_34) ;  /* 0x0000010000017945 */ /* 0x000fe40003800000 */
[----:B------:R-:W-:Y:S02]  /*3340*/  IMAD.IADD R169, R165, 0x1, R169 ;  /* 0x00000001a5a97824 */ /* 0x000fe400078e02a9 */
[----:B------:R-:W-:-:S04]  /*3350*/  IMAD.WIDE.U32 R168, R123, R164, R168 ;  /* 0x000000a47ba87225 */ /* 0x000fc800078e00a8 */
[----:B------:R-:W-:Y:S01]  /*3360*/  IMAD.IADD R21, R125, 0x1, R169 ;  /* 0x000000017d157824 */ /* 0x000fe200078e02a9 */
[----:B------:R-:W-:Y:S01]  /*3370*/  SHF.L.U64.HI R169, R12, 0x3, R13 ;  /* 0x000000030ca97819 */ /* 0x000fe2000001020d */
[----:B--2---:R-:W-:-:S05]  /*3380*/  HADD2.F32 R5, -RZ, R11.H0_H0 ;  /* 0x2000000bff057230 */ /* 0x004fca0000004100 */
[----:B------:R-:W-:-:S04]  /*3390*/  FMUL R5, R5, R126 ;  /* 0x0000007e05057220 */ /* 0x000fc80000400000 */
[----:B------:R-:W-:-:S05]  /*33a0*/  FFMA R5, R88, R124, R5 ;  /* 0x0000007c58057223 */ /* 0x000fca0000000005 */
[----:B------:R-:W-:Y:S02]  /*33b0*/  F2FP.F16.F32.PACK_AB R88, RZ, R5 ;  /* 0x00000005ff58723e */ /* 0x000fe400000000ff */
[----:B------:R-:W-:Y:S02]  /*33c0*/  LEA.HI.X R5, R20, UR5, R173, 0x1, P1 ;  /* 0x0000000514057c11 */ /* 0x000fe400088f0cad */
[----:B------:R-:W-:-:S03]  /*33d0*/  LEA R20, P1, R168, R162, 0x1 ;  /* 0x000000a2a8147211 */ /* 0x000fc600078208ff */
[----:B------:R0:W-:Y:S01]  /*33e0*/  @P2 STG.E.U16 desc[UR36][R4.64], R88 ;  /* 0x0000005804002986 */ /* 0x0001e2000c101524 */
[----:B------:R-:W-:Y:S01]  /*33f0*/  LEA.HI.X R21, R168, R163, R21, 0x1, P1 ;  /* 0x000000a3a8157211 */ /* 0x000fe200008f0c15 */
[----:B------:R-:W-:Y:S01]  /*3400*/  IMAD.SHL.U32 R168, R12, 0x8, RZ ;  /* 0x000000080ca87824 */ /* 0x000fe200078e00ff */
[----:B------:R-:W-:Y:S07]  /*3410*/  @!P3 BRA `(.L_x_35) ;  /* 0x000000000004b947 */ /* 0x000fee0003800000 */
[----:B------:R1:W5:Y:S02]  /*3420*/  LDG.E.LTC128B.U16 R11, desc[UR36][R20.64+0x2] ;  /* 0x00000224140b7981 */ /* 0x000364000c1e1520 */
.L_x_35:
[----:B------:R-:W-:Y:S05]  /*3430*/  BSYNC B1 ;  /* 0x0000000000017941 */ /* 0x000fea0003800000 */
.L_x_34:
[----:B-----5:R-:W-:Y:S01]  /*3440*/  HADD2.F32 R9, -RZ, R11.H0_H0 ;  /* 0x2000000bff097230 */ /* 0x020fe20000004100 */
[----:B------:R-:W-:Y:S01]  /*3450*/  ISETP.GT.AND P1, PT, R3, 0x8, PT ;  /* 0x000000080300780c */ /* 0x000fe20003f24270 */
[----:B------:R-:W-:Y:S01]  /*3460*/  IMAD.WIDE.U32 R168, R8, R12, R168 ;  /* 0x0000000c08a87225 */ /* 0x000fe200078e00a8 */
[----:B------:R-:W-:-:S03]  /*3470*/  PRMT R122, R11, 0x7610, R122 ;  /* 0x000076100b7a7816 */ /* 0x000fc6000000007a */
[----:B------:R-:W-:Y:S01]  /*3480*/  FMUL R8, R9, R126 ;  /* 0x0000007e09087220 */ /* 0x000fe20000400000 */
[----:B------:R-:W-:Y:S01]  /*3490*/  IMAD.IADD R165, R165, 0x1, R169 ;  /* 0x00000001a5a57824 */ /* 0x000fe200078e02a9 */
[----:B------:R-:W-:Y:S02]  /*34a0*/  IADD3 R170, P4, R170, R168, RZ ;  /* 0x000000a8aaaa7210 */ /* 0x000fe40007f9e0ff */
[----:B------:R-:W-:Y:S01]  /*34b0*/  FFMA R89, R89, R124, R8 ;  /* 0x0000007c59597223 */ /* 0x000fe20000000008 */
[----:B------:R-:W-:Y:S02]  /*34c0*/  ISETP.GT.AND P2, PT, R10, RZ, P1 ;  /* 0x000000ff0a00720c */ /* 0x000fe40000f44270 */
[----:B------:R-:W-:Y:S01]  /*34d0*/  IMAD.X R166, R165, 0x1, R167, P4 ;  /* 0x00000001a5a67824 */ /* 0x000fe200020e06a7 */
[----:B------:R-:W-:Y:S02]  /*34e0*/  LEA R8, P4, R170, R162, 0x1 ;  /* 0x000000a2aa087211 */ /* 0x000fe400078808ff */
[----:B------:R-:W-:-:S02]  /*34f0*/  F2FP.F16.F32.PACK_AB R89, RZ, R89 ;  /* 0x00000059ff59723e */ /* 0x000fc400000000ff */
[----:B------:R-:W-:Y:S02]  /*3500*/  LEA.HI.X R9, R170, R163, R166, 0x1, P4 ;  /* 0x000000a3aa097211 */ /* 0x000fe400020f0ca6 */
[----:B------:R-:W-:-:S05]  /*3510*/  PRMT R132, R89, 0x7610, R132 ;  /* 0x0000761059847816 */ /* 0x000fca0000000084 */
[----:B------:R2:W-:Y:S04]  /*3520*/  @P3 STG.E.U16 desc[UR36][R4.64+0x2], R132 ;  /* 0x0000028404003986 */ /* 0x0005e8000c101524 */
[----:B------:R-:W3:Y:S01]  /*3530*/  @P2 LDG.E.LTC128B.U16 R122, desc[UR36][R8.64] ;  /* 0x00000024087a2981 */ /* 0x000ee2000c1e1520 */
[C---:B------:R-:W-:Y:S01]  /*3540*/  SHF.L.U64.HI R15, R14.reuse, 0x4, R15 ;  /* 0x000000040e0f7819 */ /* 0x040fe2000001020f */
[----:B------:R-:W-:Y:S01]  /*3550*/  BSSY B1, `(.L_x_36) ;  /* 0x0000011000017945 */ /* 0x000fe20003800000 */
[----:B------:R-:W-:Y:S02]  /*3560*/  LEA R14, P4, R14, R4, 0x4 ;  /* 0x000000040e0e7211 */ /* 0x000fe400078820ff */
[----:B0-----:R-:W-:-:S03]  /*3570*/  IADD3 R88, P3, R160, R168, RZ ;  /* 0x000000a8a0587210 */ /* 0x001fc60007f7e0ff */
[----:B------:R-:W-:Y:S02]  /*3580*/  IMAD.X R15, R15, 0x1, R5, P4 ;  /* 0x000000010f0f7824 */ /* 0x000fe400020e0605 */
[----:B------:R-:W-:Y:S01]  /*3590*/  IMAD.X R89, R161, 0x1, R165, P3 ;  /* 0x00000001a1597824 */ /* 0x000fe200018e06a5 */
[----:B------:R-:W-:Y:S01]  /*35a0*/  ISETP.GT.AND P3, PT, R10, 0x1, P1 ;  /* 0x000000010a00780c */ /* 0x000fe20000f64270 */
[----:B------:R-:W-:-:S04]  /*35b0*/  IMAD.WIDE.U32 R164, R123, R164, R88 ;  /* 0x000000a47ba47225 */ /* 0x000fc800078e0058 */
[----:B------:R-:W-:Y:S01]  /*35c0*/  IMAD.IADD R89, R125, 0x1, R165 ;  /* 0x000000017d597824 */ /* 0x000fe200078e02a5 */
[----:B------:R-:W-:-:S04]  /*35d0*/  LEA R88, P5, R164, R162, 0x1 ;  /* 0x000000a2a4587211 */ /* 0x000fc800078a08ff */
[----:B------:R-:W-:Y:S01]  /*35e0*/  LEA.HI.X R89, R164, R163, R89, 0x1, P5 ;  /* 0x000000a3a4597211 */ /* 0x000fe200028f0c59 */
[----:B---3--:R-:W-:-:S05]  /*35f0*/  HADD2.F32 R11, -RZ, R122.H0_H0 ;  /* 0x2000007aff0b7230 */ /* 0x008fca0000004100 */
[----:B------:R-:W-:-:S04]  /*3600*/  FMUL R11, R11, R126 ;  /* 0x0000007e0b0b7220 */ /* 0x000fc80000400000 */
[----:B------:R-:W-:-:S05]  /*3610*/  FFMA R11, R90, R124, R11 ;  /* 0x0000007c5a0b7223 */ /* 0x000fca000000000b */
[----:B------:R-:W-:-:S05]  /*3620*/  F2FP.F16.F32.PACK_AB R11, RZ, R11 ;  /* 0x0000000bff0b723e */ /* 0x000fca00000000ff */
[----:B------:R2:W-:Y:S01]  /*3630*/  @P2 STG.E.U16 desc[UR36][R14.64], R11 ;  /* 0x0000000b0e002986 */ /* 0x0005e2000c101524 */
[----:B------:R-:W-:Y:S05]  /*3640*/  @!P3 BRA `(.L_x_37) ;  /* 0x000000000004b947 */ /* 0x000fea0003800000 */
[----:B------:R0:W5:Y:S02]  /*3650*/  LDG.E.LTC128B.U16 R122, desc[UR36][R88.64+0x2] ;  /* 0x00000224587a7981 */ /* 0x000164000c1e1520 */
.L_x_37:
[----:B------:R-:W-:Y:S05]  /*3660*/  BSYNC B1 ;  /* 0x0000000000017941 */ /* 0x000fea0003800000 */
.L_x_36:
[----:B--2--5:R-:W-:Y:S01]  /*3670*/  HADD2.F32 R11, -RZ, R122.H0_H0 ;  /* 0x2000007aff0b7230 */ /* 0x024fe20000004100 */
[----:B------:R-:W-:Y:S01]  /*3680*/  ISETP.GT.AND P2, PT, R10, 0x8, P0 ;  /* 0x000000080a00780c */ /* 0x000fe20000744270 */
[----:B------:R-:W-:Y:S03]  /*3690*/  BSSY B1, `(.L_x_38) ;  /* 0x0000007000017945 */ /* 0x000fe60003800000 */
[----:B------:R-:W-:-:S04]  /*36a0*/  FMUL R90, R11, R126 ;  /* 0x0000007e0b5a7220 */ /* 0x000fc80000400000 */
[----:B------:R-:W-:-:S05]  /*36b0*/  FFMA R90, R91, R124, R90 ;  /* 0x0000007c5b5a7223 */ /* 0x000fca000000005a */
[----:B------:R-:W-:-:S05]  /*36c0*/  F2FP.F16.F32.PACK_AB R90, RZ, R90 ;  /* 0x0000005aff5a723e */ /* 0x000fca00000000ff */
[----:B------:R2:W-:Y:S01]  /*36d0*/  @P3 STG.E.U16 desc[UR36][R14.64+0x2], R90 ;  /* 0x0000025a0e003986 */ /* 0x0005e2000c101524 */
[----:B------:R-:W-:Y:S05]  /*36e0*/  @!P2 BRA `(.L_x_39) ;  /* 0x000000000004a947 */ /* 0x000fea0003800000 */
[----:B------:R3:W5:Y:S02]  /*36f0*/  LDG.E.LTC128B.U16 R122, desc[UR36][R20.64+0x10] ;  /* 0x00001024147a7981 */ /* 0x000764000c1e1520 */
.L_x_39:
[----:B------:R-:W-:Y:S05]  /*3700*/  BSYNC B1 ;  /* 0x0000000000017941 */ /* 0x000fea0003800000 */
.L_x_38:
[----:B-----5:R-:W-:Y:S01]  /*3710*/  HADD2.F32 R11, -RZ, R122.H0_H0 ;  /* 0x2000007aff0b7230 */ /* 0x020fe20000004100 */
        /* <DEDUP_REMOVED lines=8> */
.L_x_41:
[----:B------:R-:W-:Y:S05]  /*37a0*/  BSYNC B1 ;  /* 0x0000000000017941 */ /* 0x000fea0003800000 */
.L_x_40:
[----:B----45:R-:W-:Y:S01]  /*37b0*/  HADD2.F32 R11, -RZ, R122.H0_H0 ;  /* 0x2000007aff0b7230 */ /* 0x030fe20000004100 */
[----:B------:R-:W-:Y:S01]  /*37c0*/  ISETP.GT.AND P2, PT, R10, 0x8, P1 ;  /* 0x000000080a00780c */ /* 0x000fe20000f44270 */
[----:B------:R-:W-:Y:S03]  /*37d0*/  BSSY B1, `(.L_x_42) ;  /* 0x0000007000017945 */ /* 0x000fe60003800000 */
[----:B--2---:R-:W-:-:S04]  /*37e0*/  FMUL R90, R11, R126 ;  /* 0x0000007e0b5a7220 */ /* 0x004fc80000400000 */
[----:B------:R-:W-:-:S05]  /*37f0*/  FFMA R90, R93, R124, R90 ;  /* 0x0000007c5d5a7223 */ /* 0x000fca000000005a */
[----:B------:R-:W-:-:S05]  /*3800*/  F2FP.F16.F32.PACK_AB R90, RZ, R90 ;  /* 0x0000005aff5a723e */ /* 0x000fca00000000ff */
[----:B------:R2:W-:Y:S01]  /*3810*/  @P3 STG.E.U16 desc[UR36][R4.64+0x12], R90 ;  /* 0x0000125a04003986 */ /* 0x0005e2000c101524 */
[----:B------:R-:W-:Y:S05]  /*3820*/  @!P2 BRA `(.L_x_43) ;  /* 0x000000000004a947 */ /* 0x000fea0003800000 */
[----:B------:R4:W5:Y:S02]  /*3830*/  LDG.E.LTC128B.U16 R122, desc[UR36][R88.64+0x10] ;  /* 0x00001024587a7981 */ /* 0x000964000c1e1520 */
.L_x_43:
[----:B------:R-:W-:Y:S05]  /*3840*/  BSYNC B1 ;  /* 0x0000000000017941 */ /* 0x000fea0003800000 */
.L_x_42:
        /* <DEDUP_REMOVED lines=9> */
.L_x_45:
[----:B------:R-:W-:Y:S05]  /*38e0*/  BSYNC B1 ;  /* 0x0000000000017941 */ /* 0x000fea0003800000 */
.L_x_44:
[----:B0----5:R-:W-:Y:S01]  /*38f0*/  HADD2.F32 R11, -RZ, R122.H0_H0 ;  /* 0x2000007aff0b7230 */ /* 0x021fe20000004100 */
        /* <DEDUP_REMOVED lines=8> */
.L_x_47:
[----:B------:R-:W-:Y:S05]  /*3980*/  BSYNC B1 ;  /* 0x0000000000017941 */ /* 0x000fea0003800000 */
.L_x_46:
        /* <DEDUP_REMOVED lines=9> */
.L_x_49:
[----:B------:R-:W-:Y:S05]  /*3a20*/  BSYNC B1 ;  /* 0x0000000000017941 */ /* 0x000fea0003800000 */
.L_x_48:
[----:B0----5:R-:W-:Y:S01]  /*3a30*/  HADD2.F32 R11, -RZ, R122.H0_H0 ;  /* 0x2000007aff0b7230 */ /* 0x021fe20000004100 */
        /* <DEDUP_REMOVED lines=8> */
.L_x_51:
[----:B------:R-:W-:Y:S05]  /*3ac0*/  BSYNC B1 ;  /* 0x0000000000017941 */ /* 0x000fea0003800000 */
.L_x_50:
        /* <DEDUP_REMOVED lines=9> */
.L_x_53:
[----:B------:R-:W-:Y:S05]  /*3b60*/  BSYNC B1 ;  /* 0x0000000000017941 */ /* 0x000fea0003800000 */
.L_x_52:
        /* <DEDUP_REMOVED lines=9> */
.L_x_55:
[----:B------:R-:W-:Y:S05]  /*3c00*/  BSYNC B1 ;  /* 0x0000000000017941 */ /* 0x000fea0003800000 */
.L_x_54:
        /* <DEDUP_REMOVED lines=9> */
.L_x_57:
[----:B------:R-:W-:Y:S05]  /*3ca0*/  BSYNC B1 ;  /* 0x0000000000017941 */ /* 0x000fea0003800000 */
.L_x_56:
        /* <DEDUP_REMOVED lines=9> */
.L_x_59:
[----:B------:R-:W-:Y:S05]  /*3d40*/  BSYNC B1 ;  /* 0x0000000000017941 */ /* 0x000fea0003800000 */
.L_x_58:
        /* <DEDUP_REMOVED lines=9> */
.L_x_61:
[----:B------:R-:W-:Y:S05]  /*3de0*/  BSYNC B1 ;  /* 0x0000000000017941 */ /* 0x000fea0003800000 */
.L_x_60:
        /* <DEDUP_REMOVED lines=9> */
.L_x_63:
[----:B------:R-:W-:Y:S05]  /*3e80*/  BSYNC B1 ;  /* 0x0000000000017941 */ /* 0x000fea0003800000 */
.L_x_62:
        /* <DEDUP_REMOVED lines=9> */
.L_x_65:
[----:B------:R-:W-:Y:S05]  /*3f20*/  BSYNC B1 ;  /* 0x0000000000017941 */ /* 0x000fea0003800000 */
.L_x_64:
        /* <DEDUP_REMOVED lines=9> */
.L_x_67:
[----:B------:R-:W-:Y:S05]  /*3fc0*/  BSYNC B1 ;  /* 0x0000000000017941 */ /* 0x000fea0003800000 */
.L_x_66:
        /* <DEDUP_REMOVED lines=9> */
.L_x_69:
[----:B------:R-:W-:Y:S05]  /*4060*/  BSYNC B1 ;  /* 0x0000000000017941 */ /* 0x000fea0003800000 */
.L_x_68:
        /* <DEDUP_REMOVED lines=9> */
.L_x_71:
[----:B------:R-:W-:Y:S05]  /*4100*/  BSYNC B1 ;  /* 0x0000000000017941 */ /* 0x000fea0003800000 */
.L_x_70:
        /* <DEDUP_REMOVED lines=9> */
.L_x_73:
[----:B------:R-:W-:Y:S05]  /*41a0*/  BSYNC B1 ;  /* 0x0000000000017941 */ /* 0x000fea0003800000 */
.L_x_72:
        /* <DEDUP_REMOVED lines=9> */
.L_x_75:
[----:B------:R-:W-:Y:S05]  /*4240*/  BSYNC B1 ;  /* 0x0000000000017941 */ /* 0x000fea0003800000 */
.L_x_74:
        /* <DEDUP_REMOVED lines=9> */
.L_x_77:
[----:B------:R-:W-:Y:S05]  /*42e0*/  BSYNC B1 ;  /* 0x0000000000017941 */ /* 0x000fea0003800000 */
.L_x_76:
        /* <DEDUP_REMOVED lines=9> */
.L_x_79:
[----:B------:R-:W-:Y:S05]  /*4380*/  BSYNC B1 ;  /* 0x0000000000017941 */ /* 0x000fea0003800000 */
.L_x_78:
        /* <DEDUP_REMOVED lines=9> */
.L_x_81:
[----:B------:R-:W-:Y:S05]  /*4420*/  BSYNC B1 ;  /* 0x0000000000017941 */ /* 0x000fea0003800000 */
.L_x_80:
        /* <DEDUP_REMOVED lines=9> */
.L_x_83:
[----:B------:R-:W-:Y:S05]  /*44c0*/  BSYNC B1 ;  /* 0x0000000000017941 */ /* 0x000fea0003800000 */
.L_x_82:
        /* <DEDUP_REMOVED lines=9> */
.L_x_85:
[----:B------:R-:W-:Y:S05]  /*4560*/  BSYNC B1 ;  /* 0x0000000000017941 */ /* 0x000fea0003800000 */
.L_x_84:
        /* <DEDUP_REMOVED lines=9> */
.L_x_87:
[----:B------:R-:W-:Y:S05]  /*4600*/  BSYNC B1 ;  /* 0x0000000000017941 */ /* 0x000fea0003800000 */
.L_x_86:
        /* <DEDUP_REMOVED lines=9> */
.L_x_89:
[----:B------:R-:W-:Y:S05]  /*46a0*/  BSYNC B1 ;  /* 0x0000000000017941 */ /* 0x000fea0003800000 */
.L_x_88:
[----:B0----5:R-:W-:Y:S01]  /*46b0*/  HADD2.F32 R11, -RZ, R122.H0_H0 ;  /* 0x2000007aff0b7230 */ /* 0x021fe20000004100 */
[----:B------:R-:W-:Y:S01]  /*46c0*/  ISETP.GT.AND P2, PT, R10, 0x38, P1 ;  /* 0x000000380a00780c */ /* 0x000fe20000f44270 */
[----:B------:R-:W-:Y:S03]  /*46d0*/  BSSY B1, `(.L_x_90) ;  /* 0x0000007000017945 */ /* 0x000fe60003800000 */
[----:B-123--:R-:W-:-:S04]  /*46e0*/  FMUL R20, R11, R126 ;  /* 0x0000007e0b147220 */ /* 0x00efc80000400000 */
[----:B------:R-:W-:-:S05]  /*46f0*/  FFMA R20, R117, R124, R20 ;  /* 0x0000007c75147223 */ /* 0x000fca0000000014 */
[----:B------:R-:W-:-:S05]  /*4700*/  F2FP.F16.F32.PACK_AB R20, RZ, R20 ;  /* 0x00000014ff14723e */ /* 0x000fca00000000ff */
[----:B------:R0:W-:Y:S01]  /*4710*/  @P0 STG.E.U16 desc[UR36][R4.64+0x72], R20 ;  /* 0x0000721404000986 */ /* 0x0001e2000c101524 */
[----:B------:R-:W-:Y:S05]  /*4720*/  @!P2 BRA `(.L_x_91) ;  /* 0x000000000004a947 */ /* 0x000fea0003800000 */
[----:B------:R1:W5:Y:S02]  /*4730*/  LDG.E.LTC128B.U16 R122, desc[UR36][R88.64+0x70] ;  /* 0x00007024587a7981 */ /* 0x000364000c1e1520 */
.L_x_91:
[----:B------:R-:W-:Y:S05]  /*4740*/  BSYNC B1 ;  /* 0x0000000000017941 */ /* 0x000fea0003800000 */
.L_x_90:
        /* <DEDUP_REMOVED lines=9> */
.L_x_93:
[----:B------:R-:W-:Y:S05]  /*47e0*/  BSYNC B1 ;  /* 0x0000000000017941 */ /* 0x000fea0003800000 */
.L_x_92:
[----:B--2--5:R-:W-:Y:S01]  /*47f0*/  HADD2.F32 R11, -RZ, R122.H0_H0 ;  /* 0x2000007aff0b7230 */ /* 0x024fe20000004100 */
[----:B------:R-:W-:Y:S01]  /*4800*/  ISETP.GT.AND P1, PT, R3, 0x80, PT ;  /* 0x000000800300780c */ /* 0x000fe20003f24270 */
[----:B------:R-:W-:Y:S01]  /*4810*/  BSSY B1, `(.L_x_94) ;  /* 0x000000c000017945 */ /* 0x000fe20003800000 */
[----:B------:R-:W-:Y:S02]  /*4820*/  SHF.L.U64.HI R91, R12, 0x8, R13 ;  /* 0x000000080c5b7819 */ /* 0x000fe4000001020d */
[----:B0-----:R-:W-:Y:S01]  /*4830*/  FMUL R20, R11, R126 ;  /* 0x0000007e0b147220 */ /* 0x001fe20000400000 */
[----:B------:R-:W-:Y:S01]  /*4840*/  ISETP.GT.AND P3, PT, R10, RZ, P1 ;  /* 0x000000ff0a00720c */ /* 0x000fe20000f64270 */
[----:B------:R-:W-:Y:S02]  /*4850*/  IMAD.SHL.U32 R11, R12, 0x100, RZ ;  /* 0x000001000c0b7824 */ /* 0x000fe400078e00ff */
[----:B------:R-:W-:-:S03]  /*4860*/  FFMA R20, R119, R124, R20 ;  /* 0x0000007c77147223 */ /* 0x000fc60000000014 */
[----:B------:R-:W-:Y:S02]  /*4870*/  IADD3 R12, P2, R11, R6, RZ ;  /* 0x000000060b0c7210 */ /* 0x000fe40007f5e0ff */
[----:B------:R-:W-:-:S03]  /*4880*/  F2FP.F16.F32.PACK_AB R20, RZ, R20 ;  /* 0x00000014ff14723e */ /* 0x000fc600000000ff */
[----:B------:R-:W-:Y:S02]  /*4890*/  IMAD.X R13, R91, 0x1, R7, P2 ;  /* 0x000000015b0d7824 */ /* 0x000fe400010e0607 */
[----:B------:R0:W-:Y:S01]  /*48a0*/  @P0 STG.E.U16 desc[UR36][R14.64+0x72], R20 ;  /* 0x000072140e000986 */ /* 0x0001e2000c101524 */
[----:B------:R-:W-:Y:S05]  /*48b0*/  @!P3 BRA `(.L_x_95) ;  /* 0x000000000004b947 */ /* 0x000fea0003800000 */
[----:B------:R2:W5:Y:S02]  /*48c0*/  LDG.E.LTC128B.U16 R122, desc[UR36][R12.64] ;  /* 0x000000240c7a7981 */ /* 0x000564000c1e1520 */
.L_x_95:
[----:B------:R-:W-:Y:S05]  /*48d0*/  BSYNC B1 ;  /* 0x0000000000017941 */ /* 0x000fea0003800000 */
.L_x_94:
[----:B-----5:R-:W-:Y:S01]  /*48e0*/  HADD2.F32 R21, -RZ, R122.H0_H0 ;  /* 0x2000007aff157230 */ /* 0x020fe20000004100 */
[----:B0-----:R-:W-:Y:S01]  /*48f0*/  IADD3 R20, P0, R4, R131, RZ ;  /* 0x0000008304147210 */ /* 0x001fe20007f1e0ff */
[----:B------:R-:W-:Y:S01]  /*4900*/  BSSY B1, `(.L_x_96) ;  /* 0x000000c000017945 */ /* 0x000fe20003800000 */
[----:B------:R-:W-:Y:S02]  /*4910*/  ISETP.GT.AND P2, PT, R10, 0x1, P1 ;  /* 0x000000010a00780c */ /* 0x000fe40000f44270 */
[----:B------:R-:W-:Y:S01]  /*4920*/  FMUL R21, R21, R126 ;  /* 0x0000007e15157220 */ /* 0x000fe20000400000 */
[----:B------:R-:W-:-:S03]  /*4930*/  LOP3.LUT R93, R11, 0x2, RZ, 0xfc, !PT ;  /* 0x000000020b5d7812 */ /* 0x000fc600078efcff */
[----:B------:R-:W-:-:S05]  /*4940*/  FFMA R21, R56, R124, R21 ;  /* 0x0000007c38157223 */ /* 0x000fca0000000015 */
[----:B------:R-:W-:Y:S01]  /*4950*/  F2FP.F16.F32.PACK_AB R56, RZ, R21 ;  /* 0x00000015ff38723e */ /* 0x000fe200000000ff */
[----:B------:R-:W-:-:S05]  /*4960*/  IMAD.X R21, R5, 0x1, R129, P0 ;  /* 0x0000000105157824 */ /* 0x000fca00000e0681 */
[----:B------:R0:W-:Y:S01]  /*4970*/  @P3 STG.E.U16 desc[UR36][R20.64], R56 ;  /* 0x0000003814003986 */ /* 0x0001e2000c101524 */
[----:B------:R-:W-:Y:S05]  /*4980*/  @!P2 BRA `(.L_x_97) ;  /* 0x00000000000ca947 */ /* 0x000fea0003800000 */
[----:B-1-34-:R-:W-:-:S05]  /*4990*/  IADD3 R88, P0, R93, R6, RZ ;  /* 0x000000065d587210 */ /* 0x01afca0007f1e0ff */
[----:B------:R-:W-:-:S05]  /*49a0*/  IMAD.X R89, R91, 0x1, R7, P0 ;  /* 0x000000015b597824 */ /* 0x000fca00000e0607 */
[----:B------:R1:W5:Y:S03]  /*49b0*/  LDG.E.LTC128B.U16 R122, desc[UR36][R88.64] ;  /* 0x00000024587a7981 */ /* 0x000366000c1e1520 */
.L_x_97:
[----:B------:R-:W-:Y:S05]  /*49c0*/  BSYNC B1 ;  /* 0x0000000000017941 */ /* 0x000fea0003800000 */
.L_x_96:
[----:B-1-345:R-:W-:Y:S01]  /*49d0*/  HADD2.F32 R89, -RZ, R122.H0_H0 ;  /* 0x2000007aff597230 */ /* 0x03afe20000004100 */
[----:B------:R-:W-:Y:S01]  /*49e0*/  IADD3 R88, P4, R4, R133, RZ ;  /* 0x0000008504587210 */ /* 0x000fe20007f9e0ff */
[----:B------:R-:W-:Y:S01]  /*49f0*/  BSSY B1, `(.L_x_98) ;  /* 0x000000d000017945 */ /* 0x000fe20003800000 */
[----:B------:R-:W-:Y:S02]  /*4a00*/  ISETP.GT.AND P0, PT, R3, 0x88, PT ;  /* 0x000000880300780c */ /* 0x000fe40003f04270 */
[----:B0-----:R-:W-:Y:S01]  /*4a10*/  FMUL R56, R89, R126 ;  /* 0x0000007e59387220 */ /* 0x001fe20000400000 */
[----:B------:R-:W-:Y:S01]  /*4a20*/  IMAD.X R89, R5, 0x1, R129, P4 ;  /* 0x0000000105597824 */ /* 0x000fe200020e0681 */
[----:B------:R-:W-:Y:S02]  /*4a30*/  ISETP.GT.AND P3, PT, R10, RZ, P0 ;  /* 0x000000ff0a00720c */ /* 0x000fe40000764270 */
[----:B------:R-:W-:-:S05]  /*4a40*/  FFMA R56, R57, R124, R56 ;  /* 0x0000007c39387223 */ /* 0x000fca0000000038 */
[----:B------:R-:W-:Y:S02]  /*4a50*/  F2FP.F16.F32.PACK_AB R57, RZ, R56 ;  /* 0x00000038ff39723e */ /* 0x000fe400000000ff */
[----:B------:R-:W-:Y:S02]  /*4a60*/  IADD3 R56, P4, R11, R8, RZ ;  /* 0x000000080b387210 */ /* 0x000fe40007f9e0ff */
[----:B------:R-:W-:-:S03]  /*4a70*/  PRMT R90, R57, 0x7610, R90 ;  /* 0x00007610395a7816 */ /* 0x000fc6000000005a */
[----:B------:R-:W-:Y:S02]  /*4a80*/  IMAD.X R57, R91, 0x1, R9, P4 ;  /* 0x000000015b397824 */ /* 0x000fe400020e0609 */
[----:B------:R0:W-:Y:S01]  /*4a90*/  @P2 STG.E.U16 desc[UR36][R88.64], R90 ;  /* 0x0000005a58002986 */ /* 0x0001e2000c101524 */
[----:B------:R-:W-:Y:S05]  /*4aa0*/  @!P3 BRA `(.L_x_99) ;  /* 0x000000000004b947 */ /* 0x000fea0003800000 */
[----:B------:R1:W5:Y:S02]  /*4ab0*/  LDG.E.LTC128B.U16 R122, desc[UR36][R56.64] ;  /* 0x00000024387a7981 */ /* 0x000364000c1e1520 */
.L_x_99:
[----:B------:R-:W-:Y:S05]  /*4ac0*/  BSYNC B1 ;  /* 0x0000000000017941 */ /* 0x000fea0003800000 */
.L_x_98:
[----:B0----5:R-:W-:Y:S01]  /*4ad0*/  HADD2.F32 R89, -RZ, R122.H0_H0 ;  /* 0x2000007aff597230 */ /* 0x021fe20000004100 */
[----:B------:R-:W-:Y:S01]  /*4ae0*/  IADD3 R88, P4, R14, R131, RZ ;  /* 0x000000830e587210 */ /* 0x000fe20007f9e0ff */
[----:B------:R-:W-:Y:S01]  /*4af0*/  BSSY B1, `(.L_x_100) ;  /* 0x000000b000017945 */ /* 0x000fe20003800000 */
[----:B------:R-:W-:Y:S02]  /*4b00*/  ISETP.GT.AND P2, PT, R10, 0x1, P0 ;  /* 0x000000010a00780c */ /* 0x000fe40000744270 */
[----:B------:R-:W-:-:S04]  /*4b10*/  FMUL R89, R89, R126 ;  /* 0x0000007e59597220 */ /* 0x000fc80000400000 */
[----:B------:R-:W-:-:S05]  /*4b20*/  FFMA R89, R58, R124, R89 ;  /* 0x0000007c3a597223 */ /* 0x000fca0000000059 */
[----:B------:R-:W-:Y:S01]  /*4b30*/  F2FP.F16.F32.PACK_AB R58, RZ, R89 ;  /* 0x00000059ff3a723e */ /* 0x000fe200000000ff */
[----:B------:R-:W-:-:S05]  /*4b40*/  IMAD.X R89, R15, 0x1, R129, P4 ;  /* 0x000000010f597824 */ /* 0x000fca00020e0681 */
[----:B------:R0:W-:Y:S01]  /*4b50*/  @P3 STG.E.U16 desc[UR36][R88.64], R58 ;  /* 0x0000003a58003986 */ /* 0x0001e2000c101524 */
[----:B------:R-:W-:Y:S05]  /*4b60*/  @!P2 BRA `(.L_x_101) ;  /* 0x00000000000ca947 */ /* 0x000fea0003800000 */
[----:B------:R-:W-:-:S05]  /*4b70*/  IADD3 R94, P3, R93, R8, RZ ;  /* 0x000000085d5e7210 */ /* 0x000fca0007f7e0ff */
[----:B------:R-:W-:-:S05]  /*4b80*/  IMAD.X R95, R91, 0x1, R9, P3 ;  /* 0x000000015b5f7824 */ /* 0x000fca00018e0609 */
[----:B------:R3:W5:Y:S03]  /*4b90*/  LDG.E.LTC128B.U16 R122, desc[UR36][R94.64] ;  /* 0x000000245e7a7981 */ /* 0x000766000c1e1520 */
.L_x_101:
[----:B------:R-:W-:Y:S05]  /*4ba0*/  BSYNC B1 ;  /* 0x0000000000017941 */ /* 0x000fea0003800000 */
.L_x_100:
[----:B---3-5:R-:W-:Y:S01]  /*4bb0*/  HADD2.F32 R95, -RZ, R122.H0_H0 ;  /* 0x2000007aff5f7230 */ /* 0x028fe20000004100 */
[----:B------:R-:W-:Y:S01]  /*4bc0*/  IADD3 R94, P4, R14, R133, RZ ;  /* 0x000000850e5e7210 */ /* 0x000fe20007f9e0ff */
[----:B------:R-:W-:Y:S01]  /*4bd0*/  BSSY B1, `(.L_x_102) ;  /* 0x000000c000017945 */ /* 0x000fe20003800000 */
[----:B------:R-:W-:Y:S02]  /*4be0*/  ISETP.GT.AND P3, PT, R10, 0x8, P1 ;  /* 0x000000080a00780c */ /* 0x000fe40000f64270 */
[----:B0-----:R-:W-:Y:S01]  /*4bf0*/  FMUL R58, R95, R126 ;  /* 0x0000007e5f3a7220 */ /* 0x001fe20000400000 */
[----:B------:R-:W-:-:S03]  /*4c00*/  IMAD.X R95, R15, 0x1, R129, P4 ;  /* 0x000000010f5f7824 */ /* 0x000fc600020e0681 */
[----:B------:R-:W-:Y:S01]  /*4c10*/  FFMA R58, R59, R124, R58 ;  /* 0x0000007c3b3a7223 */ /* 0x000fe2000000003a */
[----:B------:R-:W-:-:S04]  /*4c20*/  LOP3.LUT R59, R11, 0x10, RZ, 0xfc, !PT ;  /* 0x000000100b3b7812 */ /* 0x000fc800078efcff */
[----:B------:R-:W-:-:S05]  /*4c30*/  F2FP.F16.F32.PACK_AB R58, RZ, R58 ;  /* 0x0000003aff3a723e */ /* 0x000fca00000000ff */
[----:B------:R0:W-:Y:S01]  /*4c40*/  @P2 STG.E.U16 desc[UR36][R94.64], R58 ;  /* 0x0000003a5e002986 */ /* 0x0001e2000c101524 */
[----:B------:R-:W-:Y:S05]  /*4c50*/  @!P3 BRA `(.L_x_103) ;  /* 0x00000000000cb947 */ /* 0x000fea0003800000 */
[----:B0-----:R-:W-:-:S05]  /*4c60*/  IADD3 R94, P2, R59, R6, RZ ;  /* 0x000000063b5e7210 */ /* 0x001fca0007f5e0ff */
[----:B------:R-:W-:-:S05]  /*4c70*/  IMAD.X R95, R91, 0x1, R7, P2 ;  /* 0x000000015b5f7824 */ /* 0x000fca00010e0607 */
[----:B------:R3:W5:Y:S03]  /*4c80*/  LDG.E.LTC128B.U16 R122, desc[UR36][R94.64] ;  /* 0x000000245e7a7981 */ /* 0x000766000c1e1520 */
.L_x_103:
[----:B------:R-:W-:Y:S05]  /*4c90*/  BSYNC B1 ;  /* 0x0000000000017941 */ /* 0x000fea0003800000 */
.L_x_102:
[----:B0--3-5:R-:W-:Y:S01]  /*4ca0*/  HADD2.F32 R95, -RZ, R122.H0_H0 ;  /* 0x2000007aff5f7230 */ /* 0x029fe20000004100 */
[----:B------:R-:W-:Y:S01]  /*4cb0*/  IADD3 R96, P4, R4, R135, RZ ;  /* 0x0000008704607210 */ /* 0x000fe20007f9e0ff */
[----:B------:R-:W-:Y:S01]  /*4cc0*/  BSSY B1, `(.L_x_104) ;  /* 0x000000d000017945 */ /* 0x000fe20003800000 */
[----:B------:R-:W-:Y:S02]  /*4cd0*/  ISETP.GT.AND P2, PT, R10, 0x9, P1 ;  /* 0x000000090a00780c */ /* 0x000fe40000f44270 */
[----:B------:R-:W-:Y:S01]  /*4ce0*/  FMUL R95, R95, R126 ;  /* 0x0000007e5f5f7220 */ /* 0x000fe20000400000 */
[----:B------:R-:W-:-:S03]  /*4cf0*/  IMAD.X R97, R5, 0x1, R129, P4 ;  /* 0x0000000105617824 */ /* 0x000fc600020e0681 */
[----:B------:R-:W-:-:S05]  /*4d00*/  FFMA R95, R60, R124, R95 ;  /* 0x0000007c3c5f7223 */ /* 0x000fca000000005f */
[----:B------:R-:W-:-:S04]  /*4d10*/  F2FP.F16.F32.PACK_AB R95, RZ, R95 ;  /* 0x0000005fff5f723e */ /* 0x000fc800000000ff */
[----:B------:R-:W-:Y:S02]  /*4d20*/  PRMT R58, R95, 0x7610, R58 ;  /* 0x000076105f3a7816 */ /* 0x000fe4000000003a */
[----:B------:R-:W-:-:S03]  /*4d30*/  LOP3.LUT R95, R11, 0x12, RZ, 0xfc, !PT ;  /* 0x000000120b5f7812 */ /* 0x000fc600078efcff */
[----:B------:R0:W-:Y:S01]  /*4d40*/  @P3 STG.E.U16 desc[UR36][R96.64], R58 ;  /* 0x0000003a60003986 */ /* 0x0001e2000c101524 */
[----:B------:R-:W-:Y:S05]  /*4d50*/  @!P2 BRA `(.L_x_105) ;  /* 0x00000000000ca947 */ /* 0x000fea0003800000 */
[----:B0-----:R-:W-:-:S05]  /*4d60*/  IADD3 R96, P3, R95, R6, RZ ;  /* 0x000000065f607210 */ /* 0x001fca0007f7e0ff */
[----:B------:R-:W-:-:S05]  /*4d70*/  IMAD.X R97, R91, 0x1, R7, P3 ;  /* 0x000000015b617824 */ /* 0x000fca00018e0607 */
[----:B------:R3:W5:Y:S03]  /*4d80*/  LDG.E.LTC128B.U16 R122, desc[UR36][R96.64] ;  /* 0x00000024607a7981 */ /* 0x000766000c1e1520 */
.L_x_105:
[----:B------:R-:W-:Y:S05]  /*4d90*/  BSYNC B1 ;  /* 0x0000000000017941 */ /* 0x000fea0003800000 */
.L_x_104:
[----:B0--3-5:R-:W-:Y:S01]  /*4da0*/  HADD2.F32 R97, -RZ, R122.H0_H0 ;  /* 0x2000007aff617230 */ /* 0x029fe20000004100 */
[----:B------:R-:W-:Y:S01]  /*4db0*/  IADD3 R60, P4, R4, R137, RZ ;  /* 0x00000089043c7210 */ /* 0x000fe20007f9e0ff */
[----:B------:R-:W-:Y:S01]  /*4dc0*/  BSSY B1, `(.L_x_106) ;  /* 0x000000b000017945 */ /* 0x000fe20003800000 */
[----:B------:R-:W-:Y:S02]  /*4dd0*/  ISETP.GT.AND P3, PT, R10, 0x8, P0 ;  /* 0x000000080a00780c */ /* 0x000fe40000764270 */
[----:B------:R-:W-:-:S04]  /*4de0*/  FMUL R58, R97, R126 ;  /* 0x0000007e613a7220 */ /* 0x000fc80000400000 */
[----:B------:R-:W-:Y:S01]  /*4df0*/  FFMA R58, R61, R124, R58 ;  /* 0x0000007c3d3a7223 */ /* 0x000fe2000000003a */
[----:B------:R-:W-:-:S04]  /*4e00*/  IMAD.X R61, R5, 0x1, R129, P4 ;  /* 0x00000001053d7824 */ /* 0x000fc800020e0681 */
[----:B------:R-:W-:-:S05]  /*4e10*/  F2FP.F16.F32.PACK_AB R58, RZ, R58 ;  /* 0x0000003aff3a723e */ /* 0x000fca00000000ff */
[----:B------:R0:W-:Y:S01]  /*4e20*/  @P2 STG.E.U16 desc[UR36][R60.64], R58 ;  /* 0x0000003a3c002986 */ /* 0x0001e2000c101524 */
[----:B------:R-:W-:Y:S05]  /*4e30*/  @!P3 BRA `(.L_x_107) ;  /* 0x00000000000cb947 */ /* 0x000fea0003800000 */
[----:B0-----:R-:W-:-:S05]  /*4e40*/  IADD3 R60, P2, R59, R8, RZ ;  /* 0x000000083b3c7210 */ /* 0x001fca0007f5e0ff */
[----:B------:R-:W-:-:S05]  /*4e50*/  IMAD.X R61, R91, 0x1, R9, P2 ;  /* 0x000000015b3d7824 */ /* 0x000fca00010e0609 */
[----:B------:R3:W5:Y:S03]  /*4e60*/  LDG.E.LTC128B.U16 R122, desc[UR36][R60.64] ;  /* 0x000000243c7a7981 */ /* 0x000766000c1e1520 */
.L_x_107:
[----:B------:R-:W-:Y:S05]  /*4e70*/  BSYNC B1 ;  /* 0x0000000000017941 */ /* 0x000fea0003800000 */
.L_x_106:
[----:B0--3-5:R-:W-:Y:S01]  /*4e80*/  HADD2.F32 R61, -RZ, R122.H0_H0 ;  /* 0x2000007aff3d7230 */ /* 0x029fe20000004100 */
        /* <DEDUP_REMOVED lines=9> */
[----:B0-----:R-:W-:-:S05]  /*4f20*/  IADD3 R60, P3, R95, R8, RZ ;  /* 0x000000085f3c7210 */ /* 0x001fca0007f7e0ff */
[----:B------:R-:W-:-:S05]  /*4f30*/  IMAD.X R61, R91, 0x1, R9, P3 ;  /* 0x000000015b3d7824 */ /* 0x000fca00018e0609 */
[----:B------:R3:W5:Y:S03]  /*4f40*/  LDG.E.LTC128B.U16 R122, desc[UR36][R60.64] ;  /* 0x000000243c7a7981 */ /* 0x000766000c1e1520 */
.L_x_109:
[----:B------:R-:W-:Y:S05]  /*4f50*/  BSYNC B1 ;  /* 0x0000000000017941 */ /* 0x000fea0003800000 */
.L_x_108:
[----:B0--3-5:R-:W-:Y:S01]  /*4f60*/  HADD2.F32 R61, -RZ, R122.H0_H0 ;  /* 0x2000007aff3d7230 */ /* 0x029fe20000004100 */
[----:B------:R-:W-:Y:S01]  /*4f70*/  IADD3 R62, P4, R14, R137, RZ ;  /* 0x000000890e3e7210 */ /* 0x000fe20007f9e0ff */
[----:B------:R-:W-:Y:S01]  /*4f80*/  BSSY B1, `(.L_x_110) ;  /* 0x000000c000017945 */ /* 0x000fe20003800000 */
[----:B------:R-:W-:Y:S02]  /*4f90*/  ISETP.GT.AND P3, PT, R10, 0x10, P1 ;  /* 0x000000100a00780c */ /* 0x000fe40000f64270 */
[----:B------:R-:W-:Y:S01]  /*4fa0*/  FMUL R58, R61, R126 ;  /* 0x0000007e3d3a7220 */ /* 0x000fe20000400000 */
[----:B------:R-:W-:-:S03]  /*4fb0*/  LOP3.LUT R61, R11, 0x20, RZ, 0xfc, !PT ;  /* 0x000000200b3d7812 */ /* 0x000fc600078efcff */
        /* <DEDUP_REMOVED lines=8> */
.L_x_111:
[----:B------:R-:W-:Y:S05]  /*5040*/  BSYNC B1 ;  /* 0x0000000000017941 */ /* 0x000fea0003800000 */
.L_x_110:
        /* <DEDUP_REMOVED lines=15> */
.L_x_113:
[----:B------:R-:W-:Y:S05]  /*5140*/  BSYNC B1 ;  /* 0x0000000000017941 */ /* 0x000fea0003800000 */
.L_x_112:
        /* <DEDUP_REMOVED lines=13> */
.L_x_115:
[----:B------:R-:W-:Y:S05]  /*5220*/  BSYNC B1 ;  /* 0x0000000000017941 */ /* 0x000fea0003800000 */
.L_x_114:
        /* <DEDUP_REMOVED lines=13> */
.L_x_117:
[----:B------:R-:W-:Y:S05]  /*5300*/  BSYNC B1 ;  /* 0x0000000000017941 */ /* 0x000fea0003800000 */
.L_x_116:
        /* <DEDUP_REMOVED lines=14> */
.L_x_119:
[----:B------:R-:W-:Y:S05]  /*53f0*/  BSYNC B1 ;  /* 0x0000000000017941 */ /* 0x000fea0003800000 */
.L_x_118:
        /* <DEDUP_REMOVED lines=15> */
.L_x_121:
[----:B------:R-:W-:Y:S05]  /*54f0*/  BSYNC B1 ;  /* 0x0000000000017941 */ /* 0x000fea0003800000 */
.L_x_120:
        /* <DEDUP_REMOVED lines=13> */
.L_x_123:
[----:B------:R-:W-:Y:S05]  /*55d0*/  BSYNC B1 ;  /* 0x0000000000017941 */ /* 0x000fea0003800000 */
.L_x_122:
        /* <DEDUP_REMOVED lines=13> */
.L_x_125:
[----:B------:R-:W-:Y:S05]  /*56b0*/  BSYNC B1 ;  /* 0x0000000000017941 */ /* 0x000fea0003800000 */
.L_x_124:
        /* <DEDUP_REMOVED lines=14> */
.L_x_127:
[----:B------:R-:W-:Y:S05]  /*57a0*/  BSYNC B1 ;  /* 0x0000000000017941 */ /* 0x000fea0003800000 */
.L_x_126:
        /* <DEDUP_REMOVED lines=15> */
.L_x_129:
[----:B------:R-:W-:Y:S05]  /*58a0*/  BSYNC B1 ;  /* 0x0000000000017941 */ /* 0x000fea0003800000 */
.L_x_128:
        /* <DEDUP_REMOVED lines=13> */
.L_x_131:
[----:B------:R-:W-:Y:S05]  /*5980*/  BSYNC B1 ;  /* 0x0000000000017941 */ /* 0x000fea0003800000 */
.L_x_130:
        /* <DEDUP_REMOVED lines=13> */
.L_x_133:
[----:B------:R-:W-:Y:S05]  /*5a60*/  BSYNC B1 ;  /* 0x0000000000017941 */ /* 0x000fea0003800000 */
.L_x_132:
        /* <DEDUP_REMOVED lines=14> */
.L_x_135:
[----:B------:R-:W-:Y:S05]  /*5b50*/  BSYNC B1 ;  /* 0x0000000000017941 */ /* 0x000fea0003800000 */
.L_x_134:
        /* <DEDUP_REMOVED lines=15> */
.L_x_137:
[----:B------:R-:W-:Y:S05]  /*5c50*/  BSYNC B1 ;  /* 0x0000000000017941 */ /* 0x000fea0003800000 */
.L_x_136:
        /* <DEDUP_REMOVED lines=13> */
.L_x_139:
[----:B------:R-:W-:Y:S05]  /*5d30*/  BSYNC B1 ;  /* 0x0000000000017941 */ /* 0x000fea0003800000 */
.L_x_138:
        /* <DEDUP_REMOVED lines=13> */
.L_x_141:
[----:B------:R-:W-:Y:S05]  /*5e10*/  BSYNC B1 ;  /* 0x0000000000017941 */ /* 0x000fea0003800000 */
.L_x_140:
        /* <DEDUP_REMOVED lines=14> */
.L_x_143:
[----:B------:R-:W-:Y:S05]  /*5f00*/  BSYNC B1 ;  /* 0x0000000000017941 */ /* 0x000fea0003800000 */
.L_x_142:
        /* <DEDUP_REMOVED lines=15> */
.L_x_145:
[----:B------:R-:W-:Y:S05]  /*6000*/  BSYNC B1 ;  /* 0x0000000000017941 */ /* 0x000fea0003800000 */
.L_x_144:
        /* <DEDUP_REMOVED lines=13> */
.L_x_147:
[----:B------:R-:W-:Y:S05]  /*60e0*/  BSYNC B1 ;  /* 0x0000000000017941 */ /* 0x000fea0003800000 */
.L_x_146:
        /* <DEDUP_REMOVED lines=13> */
.L_x_149:
[----:B------:R-:W-:Y:S05]  /*61c0*/  BSYNC B1 ;  /* 0x0000000000017941 */ /* 0x000fea0003800000 */
.L_x_148:
        /* <DEDUP_REMOVED lines=14> */
.L_x_151:
[----:B------:R-:W-:Y:S05]  /*62b0*/  BSYNC B1 ;  /* 0x0000000000017941 */ /* 0x000fea0003800000 */
.L_x_150:
[----:B0--3-5:R-:W-:Y:S01]  /*62c0*/  HADD2.F32 R83, -RZ, R122.H0_H0 ;  /* 0x2000007aff537230 */ /* 0x029fe20000004100 */
[----:B------:R-:W-:Y:S02]  /*62d0*/  ISETP.GT.AND P1, PT, R10, 0x39, P1 ;  /* 0x000000390a00780c */ /* 0x000fe40000f24270 */
[----:B------:R-:W-:Y:S02]  /*62e0*/  IADD3 R96, P2, R4, R159, RZ ;  /* 0x0000009f04607210 */ /* 0x000fe40007f5e0ff */
[----:B------:R-:W-:Y:S01]  /*62f0*/  FMUL R97, R83, R126 ;  /* 0x0000007e53617220 */ /* 0x000fe20000400000 */
[----:B------:R-:W-:-:S03]  /*6300*/  LOP3.LUT R83, R11, 0x72, RZ, 0xfc, !PT ;  /* 0x000000720b537812 */ /* 0x000fc600078efcff */
[----:B------:R-:W-:Y:S01]  /*6310*/  FFMA R97, R84, R124, R97 ;  /* 0x0000007c54617223 */ /* 0x000fe20000000061 */
[----:B------:R-:W-:-:S04]  /*6320*/  IADD3 R98, P4, R83, R6, RZ ;  /* 0x0000000653627210 */ /* 0x000fc80007f9e0ff */
[----:B------:R-:W-:Y:S01]  /*6330*/  F2FP.F16.F32.PACK_AB R6, RZ, R97 ;  /* 0x00000061ff06723e */ /* 0x000fe200000000ff */
[----:B------:R-:W-:Y:S02]  /*6340*/  IMAD.X R97, R5, 0x1, R129, P2 ;  /* 0x0000000105617824 */ /* 0x000fe400010e0681 */
[----:B------:R-:W-:Y:S01]  /*6350*/  IMAD.X R99, R91, 0x1, R7, P4 ;  /* 0x000000015b637824 */ /* 0x000fe200020e0607 */
[----:B------:R-:W-:-:S05]  /*6360*/  PRMT R58, R6, 0x7610, R58 ;  /* 0x00007610063a7816 */ /* 0x000fca000000003a */
[----:B------:R0:W-:Y:S04]  /*6370*/  @P3 STG.E.U16 desc[UR36][R96.64], R58 ;  /* 0x0000003a60003986 */ /* 0x0001e8000c101524 */
[----:B------:R-:W3:Y:S01]  /*6380*/  @P1 LDG.E.LTC128B.U16 R122, desc[UR36][R98.64] ;  /* 0x00000024627a1981 */ /* 0x000ee2000c1e1520 */
[----:B------:R-:W-:Y:S01]  /*6390*/  ISETP.GT.AND P2, PT, R10, 0x38, P0 ;  /* 0x000000380a00780c */ /* 0x000fe20000744270 */
[----:B------:R-:W-:Y:S01]  /*63a0*/  BSSY B1, `(.L_x_152) ;  /* 0x000000d000017945 */ /* 0x000fe20003800000 */
[----:B---3--:R-:W-:-:S05]  /*63b0*/  HADD2.F32 R7, -RZ, R122.H0_H0 ;  /* 0x2000007aff077230 */ /* 0x008fca0000004100 */
[----:B------:R-:W-:Y:S01]  /*63c0*/  FMUL R6, R7, R126 ;  /* 0x0000007e07067220 */ /* 0x000fe20000400000 */
[----:B------:R-:W-:-:S03]  /*63d0*/  LOP3.LUT R7, R131, 0x72, RZ, 0xfc, !PT ;  /* 0x0000007283077812 */ /* 0x000fc600078efcff */
[----:B------:R-:W-:Y:S01]  /*63e0*/  FFMA R6, R85, R124, R6 ;  /* 0x0000007c55067223 */ /* 0x000fe20000000006 */
[----:B------:R-:W-:-:S04]  /*63f0*/  IADD3 R4, P3, R7, R4, RZ ;  /* 0x0000000407047210 */ /* 0x000fc80007f7e0ff */
[----:B------:R-:W-:Y:S01]  /*6400*/  F2FP.F16.F32.PACK_AB R6, RZ, R6 ;  /* 0x00000006ff06723e */ /* 0x000fe200000000ff */
[----:B------:R-:W-:-:S05]  /*6410*/  IMAD.X R5, R5, 0x1, R129, P3 ;  /* 0x0000000105057824 */ /* 0x000fca00018e0681 */
[----:B------:R0:W-:Y:S01]  /*6420*/  @P1 STG.E.U16 desc[UR36][R4.64], R6 ;  /* 0x0000000604001986 */ /* 0x0001e2000c101524 */
[----:B------:R-:W-:Y:S05]  /*6430*/  @!P2 BRA `(.L_x_153) ;  /* 0x00000000000ca947 */ /* 0x000fea0003800000 */
[----:B0-----:R-:W-:-:S05]  /*6440*/  IADD3 R4, P1, R81, R8, RZ ;  /* 0x0000000851047210 */ /* 0x001fca0007f3e0ff */
[----:B------:R-:W-:-:S05]  /*6450*/  IMAD.X R5, R91, 0x1, R9, P1 ;  /* 0x000000015b057824 */ /* 0x000fca00008e0609 */
[----:B------:R3:W5:Y:S03]  /*6460*/  LDG.E.LTC128B.U16 R122, desc[UR36][R4.64] ;  /* 0x00000024047a7981 */ /* 0x000766000c1e1520 */
.L_x_153:
[----:B------:R-:W-:Y:S05]  /*6470*/  BSYNC B1 ;  /* 0x0000000000017941 */ /* 0x000fea0003800000 */
.L_x_152:
[----:B0--3-5:R-:W-:Y:S01]  /*6480*/  HADD2.F32 R5, -RZ, R122.H0_H0 ;  /* 0x2000007aff057230 */ /* 0x029fe20000004100 */
[----:B------:R-:W-:Y:S01]  /*6490*/  IADD3 R4, P3, R14, R159, RZ ;  /* 0x0000009f0e047210 */ /* 0x000fe20007f7e0ff */
[----:B------:R-:W-:Y:S01]  /*64a0*/  BSSY B1, `(.L_x_154) ;  /* 0x000000b000017945 */ /* 0x000fe20003800000 */
[----:B------:R-:W-:Y:S02]  /*64b0*/  ISETP.GT.AND P1, PT, R10, 0x39, P0 ;  /* 0x000000390a00780c */ /* 0x000fe40000724270 */
[----:B------:R-:W-:Y:S01]  /*64c0*/  FMUL R5, R5, R126 ;  /* 0x0000007e05057220 */ /* 0x000fe20000400000 */
[----:B------:R-:W-:-:S03]  /*64d0*/  IADD3 R8, P0, R83, R8, RZ ;  /* 0x0000000853087210 */ /* 0x000fc60007f1e0ff */
[----:B------:R-:W-:Y:S02]  /*64e0*/  FFMA R5, R86, R124, R5 ;  /* 0x0000007c56057223 */ /* 0x000fe40000000005 */
[----:B------:R-:W-:-:S03]  /*64f0*/  IMAD.X R9, R91, 0x1, R9, P0 ;  /* 0x000000015b097824 */ /* 0x000fc600000e0609 */
[----:B------:R-:W-:Y:S01]  /*6500*/  F2FP.F16.F32.PACK_AB R6, RZ, R5 ;  /* 0x00000005ff06723e */ /* 0x000fe200000000ff */
[----:B------:R-:W-:-:S05]  /*6510*/  IMAD.X R5, R15, 0x1, R129, P3 ;  /* 0x000000010f057824 */ /* 0x000fca00018e0681 */
[----:B------:R0:W-:Y:S01]  /*6520*/  @P2 STG.E.U16 desc[UR36][R4.64], R6 ;  /* 0x0000000604002986 */ /* 0x0001e2000c101524 */
[----:B------:R-:W-:Y:S05]  /*6530*/  @!P1 BRA `(.L_x_155) ;  /* 0x0000000000049947 */ /* 0x000fea0003800000 */
[----:B------:R3:W5:Y:S02]  /*6540*/  LDG.E.LTC128B.U16 R122, desc[UR36][R8.64] ;  /* 0x00000024087a7981 */ /* 0x000764000c1e1520 */
.L_x_155:
[----:B------:R-:W-:Y:S05]  /*6550*/  BSYNC B1 ;  /* 0x0000000000017941 */ /* 0x000fea0003800000 */
.L_x_154:
[----:B0----5:R-:W-:Y:S01]  /*6560*/  HADD2.F32 R5, -RZ, R122.H0_H0 ;  /* 0x2000007aff057230 */ /* 0x021fe20000004100 */
[----:B------:R-:W-:Y:S01]  /*6570*/  ISETP.GT.AND P0, PT, R3, 0x100, PT ;  /* 0x000001000300780c */ /* 0x000fe20003f04270 */
[----:B------:R-:W-:Y:S03]  /*6580*/  BSSY B1, `(.L_x_156) ;  /* 0x000000c000017945 */ /* 0x000fe60003800000 */
[----:B------:R-:W-:Y:S01]  /*6590*/  FMUL R4, R5, R126 ;  /* 0x0000007e05047220 */ /* 0x000fe20000400000 */
[----:B------:R-:W-:-:S03]  /*65a0*/  ISETP.GT.AND P2, PT, R10, RZ, P0 ;  /* 0x000000ff0a00720c */ /* 0x000fc60000744270 */
        /* <DEDUP_REMOVED lines=9> */
.L_x_157:
[----:B------:R-:W-:Y:S05]  /*6640*/  BSYNC B1 ;  /* 0x0000000000017941 */ /* 0x000fea0003800000 */
.L_x_156:
[----:B0---45:R-:W-:Y:S01]  /*6650*/  HADD2.F32 R5, -RZ, R122.H0_H0 ;  /* 0x2000007aff057230 */ /* 0x031fe20000004100 */
        /* <DEDUP_REMOVED lines=12> */
.L_x_159:
[----:B------:R-:W-:Y:S05]  /*6720*/  BSYNC B1 ;  /* 0x0000000000017941 */ /* 0x000fea0003800000 */
.L_x_158:
[----:B0---45:R-:W-:Y:S01]  /*6730*/  HADD2.F32 R5, -RZ, R122.H0_H0 ;  /* 0x2000007aff057230 */ /* 0x031fe20000004100 */
        /* <DEDUP_REMOVED lines=13> */
.L_x_161:
[----:B------:R-:W-:Y:S05]  /*6810*/  BSYNC B1 ;  /* 0x0000000000017941 */ /* 0x000fea0003800000 */
.L_x_160:
[----:B-----5:R-:W-:Y:S01]  /*6820*/  HADD2.F32 R3, -RZ, R122.H0_H0 ;  /* 0x2000007aff037230 */ /* 0x020fe20000004100 */
[----:B0---4-:R-:W-:Y:S01]  /*6830*/  IADD3 R4, P4, R88, R131, RZ ;  /* 0x0000008358047210 */ /* 0x011fe20007f9e0ff */
[----:B------:R-:W-:Y:S01]  /*6840*/  BSSY B1, `(.L_x_162) ;  /* 0x000000b000017945 */ /* 0x000fe20003800000 */
[----:B------:R-:W-:Y:S02]  /*6850*/  ISETP.GT.AND P3, PT, R10, 0x1, P1 ;  /* 0x000000010a00780c */ /* 0x000fe40000f64270 */
[----:B------:R-:W-:Y:S01]  /*6860*/  FMUL R3, R3, R126 ;  /* 0x0000007e03037220 */ /* 0x000fe20000400000 */
[----:B------:R-:W-:-:S03]  /*6870*/  IMAD.X R5, R89, 0x1, R129, P4 ;  /* 0x0000000159057824 */ /* 0x000fc600020e0681 */
[----:B------:R-:W-:-:S05]  /*6880*/  FFMA R3, R26, R124, R3 ;  /* 0x0000007c1a037223 */ /* 0x000fca0000000003 */
[----:B------:R-:W-:-:S05]  /*6890*/  F2FP.F16.F32.PACK_AB R3, RZ, R3 ;  /* 0x00000003ff03723e */ /* 0x000fca00000000ff */
[----:B------:R0:W-:Y:S01]  /*68a0*/  @P2 STG.E.U16 desc[UR36][R4.64], R3 ;  /* 0x0000000304002986 */ /* 0x0001e2000c101524 */
[----:B------:R-:W-:Y:S05]  /*68b0*/  @!P3 BRA `(.L_x_163) ;  /* 0x00000000000cb947 */ /* 0x000fea0003800000 */
[----:B0-----:R-:W-:-:S05]  /*68c0*/  IADD3 R4, P2, R56, R93, RZ ;  /* 0x0000005d38047210 */ /* 0x001fca0007f5e0ff */
[----:B------:R-:W-:-:S05]  /*68d0*/  IMAD.X R5, R57, 0x1, R91, P2 ;  /* 0x0000000139057824 */ /* 0x000fca00010e065b */
[----:B------:R4:W5:Y:S03]  /*68e0*/  LDG.E.LTC128B.U16 R122, desc[UR36][R4.64] ;  /* 0x00000024047a7981 */ /* 0x000966000c1e1520 */
.L_x_163:
[----:B------:R-:W-:Y:S05]  /*68f0*/  BSYNC B1 ;  /* 0x0000000000017941 */ /* 0x000fea0003800000 */
.L_x_162:
[----:B0----5:R-:W-:Y:S01]  /*6900*/  HADD2.F32 R3, -RZ, R122.H0_H0 ;  /* 0x2000007aff037230 */ /* 0x021fe20000004100 */
[----:B------:R-:W-:Y:S01]  /*6910*/  ISETP.GT.AND P2, PT, R10, 0x8, P0 ;  /* 0x000000080a00780c */ /* 0x000fe20000744270 */
[----:B------:R-:W-:Y:S03]  /*6920*/  BSSY B1, `(.L_x_164) ;  /* 0x000000b000017945 */ /* 0x000fe60003800000 */
[----:B----4-:R-:W-:-:S04]  /*6930*/  FMUL R4, R3, R126 ;  /* 0x0000007e03047220 */ /* 0x010fc80000400000 */
        /* <DEDUP_REMOVED lines=9> */
.L_x_165:
[----:B------:R-:W-:Y:S05]  /*69d0*/  BSYNC B1 ;  /* 0x0000000000017941 */ /* 0x000fea0003800000 */
.L_x_164:
        /* <DEDUP_REMOVED lines=13> */
.L_x_167:
[----:B------:R-:W-:Y:S05]  /*6ab0*/  BSYNC B1 ;  /* 0x0000000000017941 */ /* 0x000fea0003800000 */
.L_x_166:
        /* <DEDUP_REMOVED lines=13> */
.L_x_169:
[----:B------:R-:W-:Y:S05]  /*6b90*/  BSYNC B1 ;  /* 0x0000000000017941 */ /* 0x000fea0003800000 */
.L_x_168:
        /* <DEDUP_REMOVED lines=13> */
.L_x_171:
[----:B------:R-:W-:Y:S05]  /*6c70*/  BSYNC B1 ;  /* 0x0000000000017941 */ /* 0x000fea0003800000 */
.L_x_170:
        /* <DEDUP_REMOVED lines=13> */
.L_x_173:
[----:B------:R-:W-:Y:S05]  /*6d50*/  BSYNC B1 ;  /* 0x0000000000017941 */ /* 0x000fea0003800000 */
.L_x_172:
        /* <DEDUP_REMOVED lines=13> */
.L_x_175:
[----:B------:R-:W-:Y:S05]  /*6e30*/  BSYNC B1 ;  /* 0x0000000000017941 */ /* 0x000fea0003800000 */
.L_x_174:
        /* <DEDUP_REMOVED lines=13> */
.L_x_177:
[----:B------:R-:W-:Y:S05]  /*6f10*/  BSYNC B1 ;  /* 0x0000000000017941 */ /* 0x000fea0003800000 */
.L_x_176:
        /* <DEDUP_REMOVED lines=13> */
.L_x_179:
[----:B------:R-:W-:Y:S05]  /*6ff0*/  BSYNC B1 ;  /* 0x0000000000017941 */ /* 0x000fea0003800000 */
.L_x_178:
        /* <DEDUP_REMOVED lines=13> */
.L_x_181:
[----:B------:R-:W-:Y:S05]  /*70d0*/  BSYNC B1 ;  /* 0x0000000000017941 */ /* 0x000fea0003800000 */
.L_x_180:
        /* <DEDUP_REMOVED lines=13> */
.L_x_183:
[----:B------:R-:W-:Y:S05]  /*71b0*/  BSYNC B1 ;  /* 0x0000000000017941 */ /* 0x000fea0003800000 */
.L_x_182:
        /* <DEDUP_REMOVED lines=13> */
.L_x_185:
[----:B------:R-:W-:Y:S05]  /*7290*/  BSYNC B1 ;  /* 0x0000000000017941 */ /* 0x000fea0003800000 */
.L_x_184:
        /* <DEDUP_REMOVED lines=13> */
.L_x_187:
[----:B------:R-:W-:Y:S05]  /*7370*/  BSYNC B1 ;  /* 0x0000000000017941 */ /* 0x000fea0003800000 */
.L_x_186:
        /* <DEDUP_REMOVED lines=13> */
.L_x_189:
[----:B------:R-:W-:Y:S05]  /*7450*/  BSYNC B1 ;  /* 0x0000000000017941 */ /* 0x000fea0003800000 */
.L_x_188:
        /* <DEDUP_REMOVED lines=13> */
.L_x_191:
[----:B------:R-:W-:Y:S05]  /*7530*/  BSYNC B1 ;  /* 0x0000000000017941 */ /* 0x000fea0003800000 */
.L_x_190:
        /* <DEDUP_REMOVED lines=13> */
.L_x_193:
[----:B------:R-:W-:Y:S05]  /*7610*/  BSYNC B1 ;  /* 0x0000000000017941 */ /* 0x000fea0003800000 */
.L_x_192:
        /* <DEDUP_REMOVED lines=13> */
.L_x_195:
[----:B------:R-:W-:Y:S05]  /*76f0*/  BSYNC B1 ;  /* 0x0000000000017941 */ /* 0x000fea0003800000 */
.L_x_194:
        /* <DEDUP_REMOVED lines=13> */
.L_x_197:
[----:B------:R-:W-:Y:S05]  /*77d0*/  BSYNC B1 ;  /* 0x0000000000017941 */ /* 0x000fea0003800000 */
.L_x_196:
        /* <DEDUP_REMOVED lines=13> */
.L_x_199:
[----:B------:R-:W-:Y:S05]  /*78b0*/  BSYNC B1 ;  /* 0x0000000000017941 */ /* 0x000fea0003800000 */
.L_x_198:
        /* <DEDUP_REMOVED lines=13> */
.L_x_201:
[----:B------:R-:W-:Y:S05]  /*7990*/  BSYNC B1 ;  /* 0x0000000000017941 */ /* 0x000fea0003800000 */
.L_x_200:
        /* <DEDUP_REMOVED lines=13> */
.L_x_203:
[----:B------:R-:W-:Y:S05]  /*7a70*/  BSYNC B1 ;  /* 0x0000000000017941 */ /* 0x000fea0003800000 */
.L_x_202:
        /* <DEDUP_REMOVED lines=13> */
.L_x_205:
[----:B------:R-:W-:Y:S05]  /*7b50*/  BSYNC B1 ;  /* 0x0000000000017941 */ /* 0x000fea0003800000 */
.L_x_204:
        /* <DEDUP_REMOVED lines=13> */
.L_x_207:
[----:B------:R-:W-:Y:S05]  /*7c30*/  BSYNC B1 ;  /* 0x0000000000017941 */ /* 0x000fea0003800000 */
.L_x_206:
        /* <DEDUP_REMOVED lines=13> */
.L_x_209:
[----:B------:R-:W-:Y:S05]  /*7d10*/  BSYNC B1 ;  /* 0x0000000000017941 */ /* 0x000fea0003800000 */
.L_x_208:
        /* <DEDUP_REMOVED lines=13> */
.L_x_211:
[----:B------:R-:W-:Y:S05]  /*7df0*/  BSYNC B1 ;  /* 0x0000000000017941 */ /* 0x000fea0003800000 */
.L_x_210:
        /* <DEDUP_REMOVED lines=13> */
.L_x_213:
[----:B------:R-:W-:Y:S05]  /*7ed0*/  BSYNC B1 ;  /* 0x0000000000017941 */ /* 0x000fea0003800000 */
.L_x_212:
[----:B-----5:R-:W-:Y:S01]  /*7ee0*/  HADD2.F32 R3, -RZ, R122.H0_H0 ;  /* 0x2000007aff037230 */ /* 0x020fe20000004100 */
[----:B0---4-:R-:W-:Y:S01]  /*7ef0*/  IADD3 R4, P3, R20, R159, RZ ;  /* 0x0000009f14047210 */ /* 0x011fe20007f7e0ff */
[----:B------:R-:W-:Y:S01]  /*7f00*/  BSSY B1, `(.L_x_214) ;  /* 0x000000b000017945 */ /* 0x000fe20003800000 */
[----:B------:R-:W-:Y:S02]  /*7f10*/  ISETP.GT.AND P0, PT, R10, 0x39, P0 ;  /* 0x000000390a00780c */ /* 0x000fe40000704270 */
[----:B------:R-:W-:Y:S01]  /*7f20*/  FMUL R3, R3, R126 ;  /* 0x0000007e03037220 */ /* 0x000fe20000400000 */
[----:B------:R-:W-:Y:S01]  /*7f30*/  IMAD.X R5, R21, 0x1, R129, P3 ;  /* 0x0000000115057824 */ /* 0x000fe200018e0681 */
[----:B---3--:R-:W-:Y:S02]  /*7f40*/  IADD3 R8, P3, R83, R12, RZ ;  /* 0x0000000c53087210 */ /* 0x008fe40007f7e0ff */
[----:B------:R-:W-:-:S03]  /*7f50*/  FFMA R3, R52, R124, R3 ;  /* 0x0000007c34037223 */ /* 0x000fc60000000003 */
[----:B------:R-:W-:Y:S02]  /*7f60*/  IMAD.X R9, R13, 0x1, R91, P3 ;  /* 0x000000010d097824 */ /* 0x000fe400018e065b */
[----:B------:R-:W-:-:S05]  /*7f70*/  F2FP.F16.F32.PACK_AB R3, RZ, R3 ;  /* 0x00000003ff03723e */ /* 0x000fca00000000ff */
[----:B------:R0:W-:Y:S01]  /*7f80*/  @P2 STG.E.U16 desc[UR36][R4.64], R3 ;  /* 0x0000000304002986 */ /* 0x0001e2000c101524 */
[----:B------:R-:W-:Y:S05]  /*7f90*/  @!P0 BRA `(.L_x_215) ;  /* 0x0000000000048947 */ /* 0x000fea0003800000 */
[----:B------:R3:W5:Y:S02]  /*7fa0*/  LDG.E.LTC128B.U16 R122, desc[UR36][R8.64] ;  /* 0x00000024087a7981 */ /* 0x000764000c1e1520 */
.L_x_215:
[----:B------:R-:W-:Y:S05]  /*7fb0*/  BSYNC B1 ;  /* 0x0000000000017941 */ /* 0x000fea0003800000 */
.L_x_214:
[----:B0----5:R-:W-:Y:S01]  /*7fc0*/  HADD2.F32 R3, -RZ, R122.H0_H0 ;  /* 0x2000007aff037230 */ /* 0x021fe20000004100 */
[----:B------:R-:W-:Y:S01]  /*7fd0*/  ISETP.GT.AND P3, PT, R10, 0x38, P1 ;  /* 0x000000380a00780c */ /* 0x000fe20000f64270 */
[----:B------:R-:W-:Y:S03]  /*7fe0*/  BSSY B1, `(.L_x_216) ;  /* 0x000000b000017945 */ /* 0x000fe60003800000 */
[----:B------:R-:W-:-:S04]  /*7ff0*/  FMUL R4, R3, R126 ;  /* 0x0000007e03047220 */ /* 0x000fc80000400000 */
        /* <DEDUP_REMOVED lines=9> */
.L_x_217:
[----:B------:R-:W-:Y:S05]  /*8090*/  BSYNC B1 ;  /* 0x0000000000017941 */ /* 0x000fea0003800000 */
.L_x_216:
        /* <DEDUP_REMOVED lines=13> */
.L_x_219:
[----:B------:R-:W-:Y:S05]  /*8170*/  BSYNC B1 ;  /* 0x0000000000017941 */ /* 0x000fea0003800000 */
.L_x_218:
[----:B------:R-:W-:Y:S05]  /*8180*/  @!P1 BRA `(.L_x_220) ;  /* 0x0000002000c89947 */ /* 0x000fea0003800000 */
[----:B0----5:R-:W-:-:S05]  /*8190*/  HADD2.F32 R3, -RZ, R122.H0_H0 ;  /* 0x2000007aff037230 */ /* 0x021fca0000004100 */
[----:B------:R-:W-:-:S04]  /*81a0*/  FMUL R4, R3, R126 ;  /* 0x0000007e03047220 */ /* 0x000fc80000400000 */
[----:B------:R-:W-:Y:S01]  /*81b0*/  FFMA R55, R55, R124, R4 ;  /* 0x0000007c37377223 */ /* 0x000fe20000000004 */
[----:B------:R-:W-:-:S04]  /*81c0*/  IADD3 R4, P0, R7, R88, RZ ;  /* 0x0000005807047210 */ /* 0x000fc80007f1e0ff */
[----:B------:R-:W-:Y:S01]  /*81d0*/  F2FP.F16.F32.PACK_AB R55, RZ, R55 ;  /* 0x00000037ff37723e */ /* 0x000fe200000000ff */
[----:B------:R-:W-:-:S05]  /*81e0*/  IMAD.X R5, R89, 0x1, R129, P0 ;  /* 0x0000000159057824 */ /* 0x000fca00000e0681 */
[----:B------:R4:W-:Y:S01]  /*81f0*/  STG.E.U16 desc[UR36][R4.64], R55 ;  /* 0x0000003704007986 */ /* 0x0009e2000c101524 */
[----:B------:R-:W-:Y:S05]  /*8200*/  BRA `(.L_x_220) ;  /* 0x0000002000a87947 */ /* 0x000fea0003800000 */
.L_x_33:
[----:B------:R-:W-:Y:S01]  /*8210*/  ULDC.64 UR4, c[0x0][0x5c0] ;  /* 0x0001700000047ab9 */ /* 0x000fe20000000a00 */
[-C--:B------:R-:W-:Y:S01]  /*8220*/  FMUL R88, R88, R124.reuse ;  /* 0x0000007c58587220 */ /* 0x080fe20000400000 */
[----:B------:R-:W-:Y:S01]  /*8230*/  ISETP.GT.AND P3, PT, R10, 0x1, P0 ;  /* 0x000000010a00780c */ /* 0x000fe20000764270 */
[-C--:B------:R-:W-:Y:S01]  /*8240*/  FMUL R89, R89, R124.reuse ;  /* 0x0000007c59597220 */ /* 0x080fe20000400000 */
[----:B------:R-:W-:Y:S01]  /*8250*/  LEA R4, P1, R20, UR4, 0x1 ;  /* 0x0000000414047c11 */ /* 0x000fe2000f8208ff */
[----:B------:R-:W-:Y:S01]  /*8260*/  FMUL R90, R90, R124 ;  /* 0x0000007c5a5a7220 */ /* 0x000fe20000400000 */
[----:B------:R-:W-:Y:S01]  /*8270*/  F2FP.F16.F32.PACK_AB R88, RZ, R88 ;  /* 0x00000058ff58723e */ /* 0x000fe200000000ff */
[-C--:B------:R-:W-:Y:S01]  /*8280*/  FMUL R91, R91, R124.reuse ;  /* 0x0000007c5b5b7220 */ /* 0x080fe20000400000 */
[----:B------:R-:W-:Y:S01]  /*8290*/  LEA.HI.X R5, R20, UR5, R173, 0x1, P1 ;  /* 0x0000000514057c11 */ /* 0x000fe200088f0cad */
[-C--:B------:R-:W-:Y:S01]  /*82a0*/  FMUL R92, R92, R124.reuse ;  /* 0x0000007c5c5c7220 */ /* 0x080fe20000400000 */
[----:B------:R-:W-:Y:S01]  /*82b0*/  ISETP.GT.AND P1, PT, R3, 0x8, PT ;  /* 0x000000080300780c */ /* 0x000fe20003f24270 */
[-C--:B------:R-:W-:Y:S01]  /*82c0*/  FMUL R93, R93, R124.reuse ;  /* 0x0000007c5d5d7220 */ /* 0x080fe20000400000 */
[----:B------:R-:W-:Y:S01]  /*82d0*/  F2FP.F16.F32.PACK_AB R89, RZ, R89 ;  /* 0x00000059ff59723e */ /* 0x000fe200000000ff */
[----:B------:R-:W-:Y:S01]  /*82e0*/  @P2 STG.E.U16 desc[UR36][R4.64], R88 ;  /* 0x0000005804002986 */ /* 0x000fe2000c101524 */
[----:B------:R-:W-:Y:S01]  /*82f0*/  ISETP.GT.AND P2, PT, R10, RZ, P1 ;  /* 0x000000ff0a00720c */ /* 0x000fe20000f44270 */
[----:B------:R-:W-:Y:S01]  /*8300*/  FMUL R94, R94, R124 ;  /* 0x0000007c5e5e7220 */ /* 0x000fe20000400000 */
[C---:B------:R-:W-:Y:S01]  /*8310*/  SHF.L.U64.HI R15, R14.reuse, 0x4, R15 ;  /* 0x000000040e0f7819 */ /* 0x040fe2000001020f */
[----:B------:R-:W-:Y:S01]  /*8320*/  @P3 STG.E.U16 desc[UR36][R4.64+0x2], R89 ;  /* 0x0000025904003986 */ /* 0x000fe2000c101524 */
[----:B------:R-:W-:Y:S01]  /*8330*/  LEA R12, P3, R14, R4, 0x4 ;  /* 0x000000040e0c7211 */ /* 0x000fe200078620ff */
[-C--:B------:R-:W-:Y:S01]  /*8340*/  FMUL R95, R95, R124.reuse ;  /* 0x0000007c5f5f7220 */ /* 0x080fe20000400000 */
[----:B------:R-:W-:Y:S01]  /*8350*/  ISETP.GT.AND P5, PT, R10, 0x1, P1 ;  /* 0x000000010a00780c */ /* 0x000fe20000fa4270 */
[----:B------:R-:W-:Y:S01]  /*8360*/  FMUL R96, R96, R124 ;  /* 0x0000007c60607220 */ /* 0x000fe20000400000 */
[----:B------:R-:W-:Y:S01]  /*8370*/  F2FP.F16.F32.PACK_AB R90, RZ, R90 ;  /* 0x0000005aff5a723e */ /* 0x000fe200000000ff */
[----:B------:R-:W-:Y:S01]  /*8380*/  IMAD.X R13, R15, 0x1, R5, P3 ;  /* 0x000000010f0d7824 */ /* 0x000fe200018e0605 */
[C---:B------:R-:W-:Y:S01]  /*8390*/  ISETP.GT.AND P4, PT, R10.reuse, 0x8, P0 ;  /* 0x000000080a00780c */ /* 0x040fe20000784270 */
[-C--:B------:R-:W-:Y:S01]  /*83a0*/  FMUL R97, R97, R124.reuse ;  /* 0x0000007c61617220 */ /* 0x080fe20000400000 */
[----:B------:R-:W-:Y:S01]  /*83b0*/  ISETP.GT.AND P3, PT, R10, 0x9, P0 ;  /* 0x000000090a00780c */ /* 0x000fe20000764270 */
[-C--:B------:R-:W-:Y:S01]  /*83c0*/  FMUL R98, R98, R124.reuse ;  /* 0x0000007c62627220 */ /* 0x080fe20000400000 */
[----:B------:R-:W-:Y:S01]  /*83d0*/  @P2 STG.E.U16 desc[UR36][R12.64], R90 ;  /* 0x0000005a0c002986 */ /* 0x000fe2000c101524 */
[----:B------:R-:W-:Y:S01]  /*83e0*/  ISETP.GT.AND P2, PT, R10, 0x8, P1 ;  /* 0x000000080a00780c */ /* 0x000fe20000f44270 */
[-C--:B------:R-:W-:Y:S01]  /*83f0*/  FMUL R99, R99, R124.reuse ;  /* 0x0000007c63637220 */ /* 0x080fe20000400000 */
[----:B------:R-:W-:Y:S01]  /*8400*/  F2FP.F16.F32.PACK_AB R91, RZ, R91 ;  /* 0x0000005bff5b723e */ /* 0x000fe200000000ff */
[----:B------:R-:W-:Y:S01]  /*8410*/  FMUL R100, R100, R124 ;  /* 0x0000007c64647220 */ /* 0x000fe20000400000 */
[--C-:B------:R-:W-:Y:S01]  /*8420*/  @P5 IMAD.MOV.U32 R6, RZ, RZ, R12.reuse ;  /* 0x000000ffff065224 */ /* 0x100fe200078e000c */
[----:B------:R-:W-:Y:S01]  /*8430*/  F2FP.F16.F32.PACK_AB R92, RZ, R92 ;  /* 0x0000005cff5c723e */ /* 0x000fe200000000ff */
[--C-:B------:R-:W-:Y:S01]  /*8440*/  @P5 IMAD.MOV.U32 R7, RZ, RZ, R13.reuse ;  /* 0x000000ffff075224 */ /* 0x100fe200078e000d */
[----:B------:R-:W-:Y:S01]  /*8450*/  F2FP.F16.F32.PACK_AB R93, RZ, R93 ;  /* 0x0000005dff5d723e */ /* 0x000fe200000000ff */
[----:B------:R-:W-:Y:S01]  /*8460*/  FMUL R101, R101, R124 ;  /* 0x0000007c65657220 */ /* 0x000fe20000400000 */
[----:B------:R-:W-:Y:S01]  /*8470*/  F2FP.F16.F32.PACK_AB R94, RZ, R94 ;  /* 0x0000005eff5e723e */ /* 0x000fe200000000ff */
[-C--:B------:R-:W-:Y:S01]  /*8480*/  FMUL R102, R102, R124.reuse ;  /* 0x0000007c66667220 */ /* 0x080fe20000400000 */
[----:B------:R0:W-:Y:S01]  /*8490*/  @P5 STG.E.U16 desc[UR36][R6.64+0x2], R91 ;  /* 0x0000025b06005986 */ /* 0x0001e2000c101524 */
[C---:B------:R-:W-:Y:S01]  /*84a0*/  ISETP.GT.AND P5, PT, R10.reuse, 0x9, P1 ;  /* 0x000000090a00780c */ /* 0x040fe20000fa4270 */
[-C--:B------:R-:W-:Y:S01]  /*84b0*/  FMUL R103, R103, R124.reuse ;  /* 0x0000007c67677220 */ /* 0x080fe20000400000 */
[----:B------:R-:W-:Y:S01]  /*84c0*/  F2FP.F16.F32.PACK_AB R95, RZ, R95 ;  /* 0x0000005fff5f723e */ /* 0x000fe200000000ff */
[----:B------:R-:W-:Y:S01]  /*84d0*/  @P4 STG.E.U16 desc[UR36][R4.64+0x10], R92 ;  /* 0x0000105c04004986 */ /* 0x000fe2000c101524 */
[----:B------:R-:W-:Y:S01]  /*84e0*/  ISETP.GT.AND P4, PT, R10, 0x10, P0 ;  /* 0x000000100a00780c */ /* 0x000fe20000784270 */
[----:B------:R-:W-:Y:S01]  /*84f0*/  FMUL R104, R104, R124 ;  /* 0x0000007c68687220 */ /* 0x000fe20000400000 */
[----:B------:R-:W-:Y:S01]  /*8500*/  F2FP.F16.F32.PACK_AB R96, RZ, R96 ;  /* 0x00000060ff60723e */ /* 0x000fe200000000ff */
[----:B------:R-:W-:Y:S01]  /*8510*/  @P3 STG.E.U16 desc[UR36][R4.64+0x12], R93 ;  /* 0x0000125d04003986 */ /* 0x000fe2000c101524 */
[----:B------:R-:W-:Y:S01]  /*8520*/  ISETP.GT.AND P3, PT, R10, 0x11, P0 ;  /* 0x000000110a00780c */ /* 0x000fe20000764270 */
[----:B------:R-:W-:Y:S01]  /*8530*/  FMUL R105, R105, R124 ;  /* 0x0000007c69697220 */ /* 0x000fe20000400000 */
[----:B------:R-:W-:Y:S01]  /*8540*/  F2FP.F16.F32.PACK_AB R97, RZ, R97 ;  /* 0x00000061ff61723e */ /* 0x000fe200000000ff */
[--C-:B0-----:R-:W-:Y:S01]  /*8550*/  @P2 IMAD.MOV.U32 R6, RZ, RZ, R12.reuse ;  /* 0x000000ffff062224 */ /* 0x101fe200078e000c */
[----:B------:R-:W-:Y:S01]  /*8560*/  F2FP.F16.F32.PACK_AB R98, RZ, R98 ;  /* 0x00000062ff62723e */ /* 0x000fe200000000ff */
[--C-:B------:R-:W-:Y:S01]  /*8570*/  @P2 IMAD.MOV.U32 R7, RZ, RZ, R13.reuse ;  /* 0x000000ffff072224 */ /* 0x100fe200078e000d */
[----:B------:R-:W-:Y:S01]  /*8580*/  F2FP.F16.F32.PACK_AB R99, RZ, R99 ;  /* 0x00000063ff63723e */ /* 0x000fe200000000ff */
[----:B------:R-:W-:Y:S01]  /*8590*/  FMUL R106, R106, R124 ;  /* 0x0000007c6a6a7220 */ /* 0x000fe20000400000 */
[----:B------:R-:W-:Y:S01]  /*85a0*/  F2FP.F16.F32.PACK_AB R100, RZ, R100 ;  /* 0x00000064ff64723e */ /* 0x000fe200000000ff */
[-C--:B------:R-:W-:Y:S01]  /*85b0*/  FMUL R107, R107, R124.reuse ;  /* 0x0000007c6b6b7220 */ /* 0x080fe20000400000 */
[----:B------:R0:W-:Y:S01]  /*85c0*/  @P2 STG.E.U16 desc[UR36][R6.64+0x10], R94 ;  /* 0x0000105e06002986 */ /* 0x0001e2000c101524 */
[----:B------:R-:W-:Y:S01]  /*85d0*/  ISETP.GT.AND P2, PT, R10, 0x10, P1 ;  /* 0x000000100a00780c */ /* 0x000fe20000f44270 */
[-C--:B------:R-:W-:Y:S01]  /*85e0*/  FMUL R108, R108, R124.reuse ;  /* 0x0000007c6c6c7220 */ /* 0x080fe20000400000 */
[----:B------:R-:W-:Y:S01]  /*85f0*/  F2FP.F16.F32.PACK_AB R101, RZ, R101 ;  /* 0x00000065ff65723e */ /* 0x000fe200000000ff */
[----:B------:R-:W-:Y:S01]  /*8600*/  FMUL R109, R109, R124 ;  /* 0x0000007c6d6d7220 */ /* 0x000fe20000400000 */
[----:B------:R-:W-:Y:S01]  /*8610*/  F2FP.F16.F32.PACK_AB R102, RZ, R102 ;  /* 0x00000066ff66723e */ /* 0x000fe200000000ff */
[-C--:B------:R-:W-:Y:S01]  /*8620*/  FMUL R110, R110, R124.reuse ;  /* 0x0000007c6e6e7220 */ /* 0x080fe20000400000 */
[----:B------:R-:W-:Y:S01]  /*8630*/  F2FP.F16.F32.PACK_AB R103, RZ, R103 ;  /* 0x00000067ff67723e */ /* 0x000fe200000000ff */
[----:B------:R-:W-:Y:S01]  /*8640*/  FMUL R111, R111, R124 ;  /* 0x0000007c6f6f7220 */ /* 0x000fe20000400000 */
[----:B------:R-:W-:Y:S01]  /*8650*/  F2FP.F16.F32.PACK_AB R104, RZ, R104 ;  /* 0x00000068ff68723e */ /* 0x000fe200000000ff */
        /* <DEDUP_REMOVED lines=101> */
[-C--:B------:R-:W-:Y:S01]  /*8cb0*/  FMUL R78, R78, R124.reuse ;  /* 0x0000007c4e4e7220 */ /* 0x080fe20000400000 */
[-C--:B------:R-:W-:Y:S01]  /*8cc0*/  FMUL R79, R79, R124.reuse ;  /* 0x0000007c4f4f7220 */ /* 0x080fe20000400000 */
[-C--:B------:R-:W-:Y:S01]  /*8cd0*/  FMUL R80, R80, R124.reuse ;  /* 0x0000007c50507220 */ /* 0x080fe20000400000 */
[----:B------:R0:W-:Y:S01]  /*8ce0*/  @P2 STG.E.U16 desc[UR36][R6.64+0x40], R106 ;  /* 0x0000406a06002986 */ /* 0x0001e2000c101524 */
[----:B------:R-:W-:Y:S01]  /*8cf0*/  ISETP.GT.AND P2, PT, R10, 0x28, P1 ;  /* 0x000000280a00780c */ /* 0x000fe20000f44270 */
[----:B------:R-:W-:Y:S01]  /*8d00*/  FMUL R81, R81, R124 ;  /* 0x0000007c51517220 */ /* 0x000fe20000400000 */
[----:B------:R-:W-:Y:S01]  /*8d10*/  F2FP.F16.F32.PACK_AB R78, RZ, R78 ;  /* 0x0000004eff4e723e */ /* 0x000fe200000000ff */
        /* <DEDUP_REMOVED lines=8> */
[--C-:B0-----:R-:W-:Y:S01]  /*8da0*/  @P3 IMAD.MOV.U32 R6, RZ, RZ, R12.reuse ;  /* 0x000000ffff063224 */ /* 0x101fe200078e000c */
[----:B------:R-:W-:Y:S01]  /*8db0*/  F2FP.F16.F32.PACK_AB R83, RZ, R83 ;  /* 0x00000053ff53723e */ /* 0x000fe200000000ff */
[----:B------:R-:W-:Y:S01]  /*8dc0*/  @P3 IMAD.MOV.U32 R7, RZ, RZ, R13 ;  /* 0x000000ffff073224 */ /* 0x000fe200078e000d */
[----:B------:R-:W-:Y:S01]  /*8dd0*/  F2FP.F16.F32.PACK_AB R84, RZ, R84 ;  /* 0x00000054ff54723e */ /* 0x000fe200000000ff */
[-C--:B------:R-:W-:Y:S01]  /*8de0*/  FMUL R86, R86, R124.reuse ;  /* 0x0000007c56567220 */ /* 0x080fe20000400000 */
[----:B------:R-:W-:Y:S01]  /*8df0*/  LOP3.LUT R11, R131, 0x72, RZ, 0xfc, !PT ;  /* 0x00000072830b7812 */ /* 0x000fe200078efcff */
[-C--:B------:R-:W-:Y:S01]  /*8e00*/  FMUL R87, R87, R124.reuse ;  /* 0x0000007c57577220 */ /* 0x080fe20000400000 */
[----:B------:R0:W-:Y:S01]  /*8e10*/  @P3 STG.E.U16 desc[UR36][R6.64+0x42], R107 ;  /* 0x0000426b06003986 */ /* 0x0001e2000c101524 */
[----:B------:R-:W-:Y:S01]  /*8e20*/  ISETP.GT.AND P3, PT, R10, 0x29, P1 ;  /* 0x000000290a00780c */ /* 0x000fe20000f64270 */
[-C--:B------:R-:W-:Y:S01]  /*8e30*/  FMUL R24, R24, R124.reuse ;  /* 0x0000007c18187220 */ /* 0x080fe20000400000 */
[----:B------:R-:W-:Y:S01]  /*8e40*/  F2FP.F16.F32.PACK_AB R85, RZ, R85 ;  /* 0x00000055ff55723e */ /* 0x000fe200000000ff */
[----:B------:R-:W-:Y:S01]  /*8e50*/  @P5 STG.E.U16 desc[UR36][R4.64+0x50], R108 ;  /* 0x0000506c04005986 */ /* 0x000fe2000c101524 */
[C---:B------:R-:W-:Y:S01]  /*8e60*/  ISETP.GT.AND P5, PT, R10.reuse, 0x30, P0 ;  /* 0x000000300a00780c */ /* 0x040fe200007a4270 */
[----:B------:R-:W-:Y:S01]  /*8e70*/  FMUL R25, R25, R124 ;  /* 0x0000007c19197220 */ /* 0x000fe20000400000 */
[----:B------:R-:W-:Y:S01]  /*8e80*/  F2FP.F16.F32.PACK_AB R86, RZ, R86 ;  /* 0x00000056ff56723e */ /* 0x000fe200000000ff */
[----:B------:R-:W-:Y:S01]  /*8e90*/  @P4 STG.E.U16 desc[UR36][R4.64+0x52], R109 ;  /* 0x0000526d04004986 */ /* 0x000fe2000c101524 */
[----:B------:R-:W-:Y:S01]  /*8ea0*/  ISETP.GT.AND P4, PT, R10, 0x31, P0 ;  /* 0x000000310a00780c */ /* 0x000fe20000784270 */
[----:B------:R-:W-:Y:S01]  /*8eb0*/  FMUL R26, R26, R124 ;  /* 0x0000007c1a1a7220 */ /* 0x000fe20000400000 */
[----:B------:R-:W-:Y:S01]  /*8ec0*/  F2FP.F16.F32.PACK_AB R87, RZ, R87 ;  /* 0x00000057ff57723e */ /* 0x000fe200000000ff */
[----:B0-----:R-:W-:-:S02]  /*8ed0*/  @P2 IMAD.MOV.U32 R6, RZ, RZ, R12 ;  /* 0x000000ffff062224 */ /* 0x001fc400078e000c */
[----:B------:R-:W-:Y:S01]  /*8ee0*/  FMUL R27, R27, R124 ;  /* 0x0000007c1b1b7220 */ /* 0x000fe20000400000 */
[----:B------:R-:W-:Y:S01]  /*8ef0*/  @P2 IMAD.MOV.U32 R7, RZ, RZ, R13 ;  /* 0x000000ffff072224 */ /* 0x000fe200078e000d */
[----:B------:R-:W-:Y:S01]  /*8f00*/  F2FP.F16.F32.PACK_AB R26, RZ, R26 ;  /* 0x0000001aff1a723e */ /* 0x000fe200000000ff */
[-C--:B------:R-:W-:Y:S01]  /*8f10*/  FMUL R28, R28, R124.reuse ;  /* 0x0000007c1c1c7220 */ /* 0x080fe20000400000 */
[-C--:B------:R-:W-:Y:S01]  /*8f20*/  FMUL R29, R29, R124.reuse ;  /* 0x0000007c1d1d7220 */ /* 0x080fe20000400000 */
[----:B------:R-:W-:Y:S01]  /*8f30*/  F2FP.F16.F32.PACK_AB R27, RZ, R27 ;  /* 0x0000001bff1b723e */ /* 0x000fe200000000ff */
        /* <DEDUP_REMOVED lines=12> */
[----:B0-----:R-:W-:-:S02]  /*9000*/  @P3 IMAD.MOV.U32 R6, RZ, RZ, R12 ;  /* 0x000000ffff063224 */ /* 0x001fc400078e000c */
[-C--:B------:R-:W-:Y:S01]  /*9010*/  FMUL R35, R35, R124.reuse ;  /* 0x0000007c23237220 */ /* 0x080fe20000400000 */
[--C-:B------:R-:W-:Y:S01]  /*9020*/  @P3 IMAD.MOV.U32 R7, RZ, RZ, R13.reuse ;  /* 0x000000ffff073224 */ /* 0x100fe200078e000d */
[----:B------:R-:W-:Y:S01]  /*9030*/  F2FP.F16.F32.PACK_AB R33, RZ, R33 ;  /* 0x00000021ff21723e */ /* 0x000fe200000000ff */
[----:B------:R-:W-:Y:S01]  /*9040*/  FMUL R36, R36, R124 ;  /* 0x0000007c24247220 */ /* 0x000fe20000400000 */
[----:B------:R-:W-:Y:S01]  /*9050*/  F2FP.F16.F32.PACK_AB R34, RZ, R34 ;  /* 0x00000022ff22723e */ /* 0x000fe200000000ff */
[-C--:B------:R-:W-:Y:S01]  /*9060*/  FMUL R37, R37, R124.reuse ;  /* 0x0000007c25257220 */ /* 0x080fe20000400000 */
[----:B------:R0:W-:Y:S01]  /*9070*/  @P3 STG.E.U16 desc[UR36][R6.64+0x52], R111 ;  /* 0x0000526f06003986 */ /* 0x0001e2000c101524 */
[----:B------:R-:W-:Y:S01]  /*9080*/  ISETP.GT.AND P3, PT, R10, 0x31, P1 ;  /* 0x000000310a00780c */ /* 0x000fe20000f64270 */
[----:B------:R-:W-:Y:S01]  /*9090*/  FMUL R38, R38, R124 ;  /* 0x0000007c26267220 */ /* 0x000fe20000400000 */
[----:B------:R-:W-:Y:S01]  /*90a0*/  F2FP.F16.F32.PACK_AB R35, RZ, R35 ;  /* 0x00000023ff23723e */ /* 0x000fe200000000ff */
[----:B------:R-:W-:Y:S01]  /*90b0*/  @P5 STG.E.U16 desc[UR36][R4.64+0x60], R112 ;  /* 0x0000607004005986 */ /* 0x000fe2000c101524 */
[----:B------:R-:W-:Y:S01]  /*90c0*/  F2FP.F16.F32.PACK_AB R36, RZ, R36 ;  /* 0x00000024ff24723e */ /* 0x000fe200000000ff */
[-C--:B------:R-:W-:Y:S01]  /*90d0*/  FMUL R39, R39, R124.reuse ;  /* 0x0000007c27277220 */ /* 0x080fe20000400000 */
[----:B------:R-:W-:Y:S01]  /*90e0*/  F2FP.F16.F32.PACK_AB R37, RZ, R37 ;  /* 0x00000025ff25723e */ /* 0x000fe200000000ff */
[----:B------:R-:W-:Y:S01]  /*90f0*/  @P4 STG.E.U16 desc[UR36][R4.64+0x62], R113 ;  /* 0x0000627104004986 */ /* 0x000fe2000c101524 */
[----:B------:R-:W-:Y:S01]  /*9100*/  ISETP.GT.AND P4, PT, R10, 0x38, P0 ;  /* 0x000000380a00780c */ /* 0x000fe20000784270 */
[----:B------:R-:W-:Y:S01]  /*9110*/  FMUL R40, R40, R124 ;  /* 0x0000007c28287220 */ /* 0x000fe20000400000 */
[----:B------:R-:W-:Y:S01]  /*9120*/  ISETP.GT.AND P0, PT, R10, 0x39, P0 ;  /* 0x000000390a00780c */ /* 0x000fe20000704270 */
[----:B0-----:R-:W-:Y:S01]  /*9130*/  @P2 IMAD.MOV.U32 R6, RZ, RZ, R12 ;  /* 0x000000ffff062224 */ /* 0x001fe200078e000c */
[----:B------:R-:W-:Y:S01]  /*9140*/  F2FP.F16.F32.PACK_AB R38, RZ, R38 ;  /* 0x00000026ff26723e */ /* 0x000fe200000000ff */
[----:B------:R-:W-:-:S02]  /*9150*/  @P2 IMAD.MOV.U32 R7, RZ, RZ, R13 ;  /* 0x000000ffff072224 */ /* 0x000fc400078e000d */
[-C--:B------:R-:W-:Y:S01]  /*9160*/  FMUL R41, R41, R124.reuse ;  /* 0x0000007c29297220 */ /* 0x080fe20000400000 */
[----:B------:R-:W-:Y:S01]  /*9170*/  F2FP.F16.F32.PACK_AB R39, RZ, R39 ;  /* 0x00000027ff27723e */ /* 0x000fe200000000ff */
[----:B------:R-:W-:Y:S01]  /*9180*/  FMUL R42, R42, R124 ;  /* 0x0000007c2a2a7220 */ /* 0x000fe20000400000 */
[----:B------:R-:W-:Y:S01]  /*9190*/  F2FP.F16.F32.PACK_AB R40, RZ, R40 ;  /* 0x00000028ff28723e */ /* 0x000fe200000000ff */
[----:B------:R0:W-:Y:S01]  /*91a0*/  @P2 STG.E.U16 desc[UR36][R6.64+0x60], R114 ;  /* 0x0000607206002986 */ /* 0x0001e2000c101524 */
[C---:B------:R-:W-:Y:S01]  /*91b0*/  ISETP.GT.AND P2, PT, R10.reuse, 0x38, P1 ;  /* 0x000000380a00780c */ /* 0x040fe20000f44270 */
[-C--:B------:R-:W-:Y:S01]  /*91c0*/  FMUL R43, R43, R124.reuse ;  /* 0x0000007c2b2b7220 */ /* 0x080fe20000400000 */
        /* <DEDUP_REMOVED lines=11> */
[--C-:B------:R-:W-:Y:S01]  /*9280*/  @P3 IMAD.MOV.U32 R7, RZ, RZ, R13.reuse ;  /* 0x000000ffff073224 */ /* 0x100fe200078e000d */
[----:B------:R-:W-:Y:S01]  /*9290*/  F2FP.F16.F32.PACK_AB R46, RZ, R46 ;  /* 0x0000002eff2e723e */ /* 0x000fe200000000ff */
[--C-:B------:R-:W-:Y:S01]  /*92a0*/  @P2 IMAD.MOV.U32 R8, RZ, RZ, R12.reuse ;  /* 0x000000ffff082224 */ /* 0x100fe200078e000c */
[----:B------:R-:W-:Y:S01]  /*92b0*/  F2FP.F16.F32.PACK_AB R47, RZ, R47 ;  /* 0x0000002fff2f723e */ /* 0x000fe200000000ff */
[----:B------:R-:W-:Y:S01]  /*92c0*/  @P2 IMAD.MOV.U32 R9, RZ, RZ, R13 ;  /* 0x000000ffff092224 */ /* 0x000fe200078e000d */
[----:B------:R0:W-:Y:S01]  /*92d0*/  @P3 STG.E.U16 desc[UR36][R6.64+0x62], R115 ;  /* 0x0000627306003986 */ /* 0x0001e2000c101524 */
[----:B------:R-:W-:Y:S01]  /*92e0*/  ISETP.GT.AND P3, PT, R3, 0x80, PT ;  /* 0x000000800300780c */ /* 0x000fe20003f64270 */
[-C--:B------:R-:W-:Y:S01]  /*92f0*/  FMUL R48, R48, R124.reuse ;  /* 0x0000007c30307220 */ /* 0x080fe20000400000 */
[-C--:B------:R-:W-:Y:S01]  /*9300*/  FMUL R49, R49, R124.reuse ;  /* 0x0000007c31317220 */ /* 0x080fe20000400000 */
[----:B------:R-:W-:Y:S01]  /*9310*/  @P4 STG.E.U16 desc[UR36][R4.64+0x70], R116 ;  /* 0x0000707404004986 */ /* 0x000fe2000c101524 */
[----:B------:R-:W-:Y:S01]  /*9320*/  IADD3 R14, P4, R4, R133, RZ ;  /* 0x00000085040e7210 */ /* 0x000fe20007f9e0ff */
[----:B------:R-:W-:Y:S01]  /*9330*/  FMUL R50, R50, R124 ;  /* 0x0000007c32327220 */ /* 0x000fe20000400000 */
[----:B------:R-:W-:Y:S01]  /*9340*/  F2FP.F16.F32.PACK_AB R48, RZ, R48 ;  /* 0x00000030ff30723e */ /* 0x000fe200000000ff */
[----:B------:R-:W-:Y:S01]  /*9350*/  @P0 STG.E.U16 desc[UR36][R4.64+0x72], R117 ;  /* 0x0000727504000986 */ /* 0x000fe2000c101524 */
[----:B------:R-:W-:Y:S01]  /*9360*/  ISETP.GT.AND P0, PT, R10, RZ, P3 ;  /* 0x000000ff0a00720c */ /* 0x000fe20001f04270 */
[--C-:B------:R-:W-:Y:S01]  /*9370*/  IMAD.X R15, R5, 0x1, R129.reuse, P4 ;  /* 0x00000001050f7824 */ /* 0x100fe200020e0681 */
[----:B------:R-:W-:Y:S01]  /*9380*/  F2FP.F16.F32.PACK_AB R49, RZ, R49 ;  /* 0x00000031ff31723e */ /* 0x000fe200000000ff */
[----:B------:R1:W-:Y:S01]  /*9390*/  @P2 STG.E.U16 desc[UR36][R8.64+0x70], R118 ;  /* 0x0000707608002986 */ /* 0x0003e2000c101524 */
[----:B0-----:R-:W-:Y:S01]  /*93a0*/  IADD3 R6, P2, R4, R131, RZ ;  /* 0x0000008304067210 */ /* 0x001fe20007f5e0ff */
[----:B------:R-:W-:Y:S01]  /*93b0*/  FMUL R51, R51, R124 ;  /* 0x0000007c33337220 */ /* 0x000fe20000400000 */
[----:B------:R-:W-:Y:S01]  /*93c0*/  F2FP.F16.F32.PACK_AB R50, RZ, R50 ;  /* 0x00000032ff32723e */ /* 0x000fe200000000ff */
[-C--:B------:R-:W-:Y:S01]  /*93d0*/  FMUL R52, R52, R124.reuse ;  /* 0x0000007c34347220 */ /* 0x080fe20000400000 */
[-C--:B------:R-:W-:Y:S01]  /*93e0*/  FMUL R53, R53, R124.reuse ;  /* 0x0000007c35357220 */ /* 0x080fe20000400000 */
[----:B------:R-:W-:Y:S01]  /*93f0*/  IMAD.X R7, R5, 0x1, R129, P2 ;  /* 0x0000000105077824 */ /* 0x000fe200010e0681 */
[----:B------:R-:W-:Y:S01]  /*9400*/  ISETP.GT.AND P2, PT, R3, 0x88, PT ;  /* 0x000000880300780c */ /* 0x000fe20003f44270 */
[-C--:B------:R-:W-:Y:S01]  /*9410*/  FMUL R54, R54, R124.reuse ;  /* 0x0000007c36367220 */ /* 0x080fe20000400000 */
[----:B------:R-:W-:Y:S01]  /*9420*/  F2FP.F16.F32.PACK_AB R51, RZ, R51 ;  /* 0x00000033ff33723e */ /* 0x000fe200000000ff */
[----:B------:R-:W-:Y:S01]  /*9430*/  FMUL R55, R55, R124 ;  /* 0x0000007c37377220 */ /* 0x000fe20000400000 */
[----:B------:R-:W-:Y:S01]  /*9440*/  ISETP.GT.AND P4, PT, R10, 0x1, P2 ;  /* 0x000000010a00780c */ /* 0x000fe20001784270 */
[----:B-1----:R-:W-:Y:S01]  /*9450*/  @P1 IMAD.MOV.U32 R8, RZ, RZ, R12 ;  /* 0x000000ffff081224 */ /* 0x002fe200078e000c */
[----:B------:R-:W-:Y:S01]  /*9460*/  F2FP.F16.F32.PACK_AB R52, RZ, R52 ;  /* 0x00000034ff34723e */ /* 0x000fe200000000ff */
[----:B------:R-:W-:Y:S01]  /*9470*/  @P1 IMAD.MOV.U32 R9, RZ, RZ, R13 ;  /* 0x000000ffff091224 */ /* 0x000fe200078e000d */
[----:B------:R-:W-:-:S02]  /*9480*/  F2FP.F16.F32.PACK_AB R53, RZ, R53 ;  /* 0x00000035ff35723e */ /* 0x000fc400000000ff */
[----:B------:R-:W-:Y:S02]  /*9490*/  F2FP.F16.F32.PACK_AB R54, RZ, R54 ;  /* 0x00000036ff36723e */ /* 0x000fe400000000ff */
[----:B------:R0:W-:Y:S01]  /*94a0*/  @P1 STG.E.U16 desc[UR36][R8.64+0x72], R119 ;  /* 0x0000727708001986 */ /* 0x0001e2000c101524 */
[C---:B------:R-:W-:Y:S02]  /*94b0*/  ISETP.GT.AND P1, PT, R10.reuse, 0x1, P3 ;  /* 0x000000010a00780c */ /* 0x040fe40001f24270 */
[----:B------:R-:W-:Y:S01]  /*94c0*/  F2FP.F16.F32.PACK_AB R55, RZ, R55 ;  /* 0x00000037ff37723e */ /* 0x000fe200000000ff */
[----:B------:R1:W-:Y:S01]  /*94d0*/  @P0 STG.E.U16 desc[UR36][R6.64], R56 ;  /* 0x0000003806000986 */ /* 0x0003e2000c101524 */
[----:B------:R-:W-:Y:S02]  /*94e0*/  ISETP.GT.AND P0, PT, R10, RZ, P2 ;  /* 0x000000ff0a00720c */ /* 0x000fe40001704270 */
[----:B0-----:R-:W-:-:S07]  /*94f0*/  IADD3 R8, P5, R12, R131, RZ ;  /* 0x000000830c087210 */ /* 0x001fce0007fbe0ff */
[----:B------:R0:W-:Y:S01]  /*9500*/  @P1 STG.E.U16 desc[UR36][R14.64], R57 ;  /* 0x000000390e001986 */ /* 0x0001e2000c101524 */
[----:B------:R-:W-:Y:S01]  /*9510*/  IADD3 R20, P1, R12, R133, RZ ;  /* 0x000000850c147210 */ /* 0x000fe20007f3e0ff */
[----:B------:R-:W-:Y:S01]  /*9520*/  IMAD.X R9, R13, 0x1, R129, P5 ;  /* 0x000000010d097824 */ /* 0x000fe200028e0681 */
[----:B-1----:R-:W-:-:S03]  /*9530*/  IADD3 R56, P5, R4, R137, RZ ;  /* 0x0000008904387210 */ /* 0x002fc60007fbe0ff */
[--C-:B------:R-:W-:Y:S01]  /*9540*/  IMAD.X R21, R13, 0x1, R129.reuse, P1 ;  /* 0x000000010d157824 */ /* 0x100fe200008e0681 */
[----:B------:R-:W-:Y:S01]  /*9550*/  @P0 STG.E.U16 desc[UR36][R8.64], R58 ;  /* 0x0000003a08000986 */ /* 0x000fe2000c101524 */
[----:B------:R-:W-:Y:S02]  /*9560*/  ISETP.GT.AND P0, PT, R10, 0x8, P3 ;  /* 0x000000080a00780c */ /* 0x000fe40001f04270 */
[----:B0-----:R-:W-:Y:S01]  /*9570*/  IADD3 R14, P1, R4, R135, RZ ;  /* 0x00000087040e7210 */ /* 0x001fe20007f3e0ff */
[----:B------:R0:W-:Y:S01]  /*9580*/  @P4 STG.E.U16 desc[UR36][R20.64], R59 ;  /* 0x0000003b14004986 */ /* 0x0001e2000c101524 */
[C---:B------:R-:W-:Y:S01]  /*9590*/  ISETP.GT.AND P4, PT, R10.reuse, 0x9, P3 ;  /* 0x000000090a00780c */ /* 0x040fe20001f84270 */
[C-C-:B------:R-:W-:Y:S02]  /*95a0*/  IMAD.X R57, R5.reuse, 0x1, R129.reuse, P5 ;  /* 0x0000000105397824 */ /* 0x140fe400028e0681 */
[----:B------:R-:W-:Y:S01]  /*95b0*/  IMAD.X R15, R5, 0x1, R129, P1 ;  /* 0x00000001050f7824 */ /* 0x000fe200008e0681 */
[----:B------:R-:W-:-:S05]  /*95c0*/  ISETP.GT.AND P1, PT, R10, 0x8, P2 ;  /* 0x000000080a00780c */ /* 0x000fca0001724270 */
[----:B------:R1:W-:Y:S01]  /*95d0*/  @P0 STG.E.U16 desc[UR36][R14.64], R60 ;  /* 0x0000003c0e000986 */ /* 0x0003e2000c101524 */
[----:B0-----:R-:W-:-:S03]  /*95e0*/  IADD3 R20, P0, R12, R135, RZ ;  /* 0x000000870c147210 */ /* 0x001fc60007f1e0ff */
[----:B------:R0:W-:Y:S01]  /*95f0*/  @P4 STG.E.U16 desc[UR36][R56.64], R61 ;  /* 0x0000003d38004986 */ /* 0x0001e2000c101524 */
[C---:B------:R-:W-:Y:S01]  /*9600*/  ISETP.GT.AND P4, PT, R10.reuse, 0x10, P3 ;  /* 0x000000100a00780c */ /* 0x040fe20001f84270 */
[----:B------:R-:W-:Y:S01]  /*9610*/  IMAD.X R21, R13, 0x1, R129, P0 ;  /* 0x000000010d157824 */ /* 0x000fe200000e0681 */
[----:B------:R-:W-:-:S04]  /*9620*/  ISETP.GT.AND P0, PT, R10, 0x9, P2 ;  /* 0x000000090a00780c */ /* 0x000fc80001704270 */
[----:B------:R2:W-:Y:S01]  /*9630*/  @P1 STG.E.U16 desc[UR36][R20.64], R62 ;  /* 0x0000003e14001986 */ /* 0x0005e2000c101524 */
[----:B-1----:R-:W-:Y:S02]  /*9640*/  IADD3 R14, P1, R12, R137, RZ ;  /* 0x000000890c0e7210 */ /* 0x002fe40007f3e0ff */
[----:B0-----:R-:W-:-:S03]  /*9650*/  IADD3 R56, P5, R4, R139, RZ ;  /* 0x0000008b04387210 */ /* 0x001fc60007fbe0ff */
[--C-:B------:R-:W-:Y:S01]  /*9660*/  IMAD.X R15, R13, 0x1, R129.reuse, P1 ;  /* 0x000000010d0f7824 */ /* 0x100fe200008e0681 */
[----:B------:R-:W-:Y:S01]  /*9670*/  ISETP.GT.AND P1, PT, R10, 0x11, P3 ;  /* 0x000000110a00780c */ /* 0x000fe20001f24270 */
[----:B------:R-:W-:-:S03]  /*9680*/  IMAD.X R57, R5, 0x1, R129, P5 ;  /* 0x0000000105397824 */ /* 0x000fc600028e0681 */
[----:B------:R0:W-:Y:S01]  /*9690*/  @P0 STG.E.U16 desc[UR36][R14.64], R63 ;  /* 0x0000003f0e000986 */ /* 0x0001e2000c101524 */
[----:B--2---:R-:W-:-:S03]  /*96a0*/  IADD3 R20, P0, R4, R141, RZ ;  /* 0x0000008d04147210 */ /* 0x004fc60007f1e0ff */
[----:B------:R1:W-:Y:S01]  /*96b0*/  @P4 STG.E.U16 desc[UR36][R56.64], R64 ;  /* 0x0000004038004986 */ /* 0x0003e2000c101524 */
[C---:B------:R-:W-:Y:S01]  /*96c0*/  ISETP.GT.AND P4, PT, R10.reuse, 0x11, P2 ;  /* 0x000000110a00780c */ /* 0x040fe20001784270 */
[----:B------:R-:W-:Y:S01]  /*96d0*/  IMAD.X R21, R5, 0x1, R129, P0 ;  /* 0x0000000105157824 */ /* 0x000fe200000e0681 */
[----:B------:R-:W-:-:S04]  /*96e0*/  ISETP.GT.AND P0, PT, R10, 0x10, P2 ;  /* 0x000000100a00780c */ /* 0x000fc80001704270 */
[----:B------:R2:W-:Y:S01]  /*96f0*/  @P1 STG.E.U16 desc[UR36][R20.64], R65 ;  /* 0x0000004114001986 */ /* 0x0005e2000c101524 */
[C---:B0-----:R-:W-:Y:S02]  /*9700*/  IADD3 R14, P1, R12.reuse, R139, RZ ;  /* 0x0000008b0c0e7210 */ /* 0x041fe40007f3e0ff */
[----:B-1----:R-:W-:-:S03]  /*9710*/  IADD3 R56, P5, R12, R141, RZ ;  /* 0x0000008d0c387210 */ /* 0x002fc60007fbe0ff */
[C-C-:B------:R-:W-:Y:S01]  /*9720*/  IMAD.X R15, R13.reuse, 0x1, R129.reuse, P1 ;  /* 0x000000010d0f7824 */ /* 0x140fe200008e0681 */
[----:B------:R-:W-:Y:S01]  /*9730*/  ISETP.GT.AND P1, PT, R10, 0x18, P3 ;  /* 0x000000180a00780c */ /* 0x000fe20001f24270 */
[----:B------:R-:W-:-:S03]  /*9740*/  IMAD.X R57, R13, 0x1, R129, P5 ;  /* 0x000000010d397824 */ /* 0x000fc600028e0681 */
[----:B------:R0:W-:Y:S01]  /*9750*/  @P0 STG.E.U16 desc[UR36][R14.64], R66 ;  /* 0x000000420e000986 */ /* 0x0001e2000c101524 */
[----:B--2---:R-:W-:-:S03]  /*9760*/  IADD3 R20, P0, R4, R143, RZ ;  /* 0x0000008f04147210 */ /* 0x004fc60007f1e0ff */
[----:B------:R1:W-:Y:S02]  /*9770*/  @P4 STG.E.U16 desc[UR36][R56.64], R67 ;  /* 0x0000004338004986 */ /* 0x0003e4000c101524 */
[----:B------:R-:W-:Y:S01]  /*9780*/  IMAD.X R21, R5, 0x1, R129, P0 ;  /* 0x0000000105157824 */ /* 0x000fe200000e0681 */
[----:B------:R-:W-:-:S04]  /*9790*/  ISETP.GT.AND P0, PT, R10, 0x19, P3 ;  /* 0x000000190a00780c */ /* 0x000fc80001f04270 */
[----:B------:R2:W-:Y:S01]  /*97a0*/  @P1 STG.E.U16 desc[UR36][R20.64], R68 ;  /* 0x0000004414001986 */ /* 0x0005e2000c101524 */
[----:B0-----:R-:W-:Y:S02]  /*97b0*/  IADD3 R14, P4, R4, R145, RZ ;  /* 0x00000091040e7210 */ /* 0x001fe40007f9e0ff */
[----:B------:R-:W-:Y:S02]  /*97c0*/  ISETP.GT.AND P1, PT, R10, 0x18, P2 ;  /* 0x000000180a00780c */ /* 0x000fe40001724270 */
[----:B-1----:R-:W-:Y:S01]  /*97d0*/  IADD3 R56, P5, R12, R143, RZ ;  /* 0x0000008f0c387210 */ /* 0x002fe20007fbe0ff */
[----:B------:R-:W-:Y:S01]  /*97e0*/  IMAD.X R15, R5, 0x1, R129, P4 ;  /* 0x00000001050f7824 */ /* 0x000fe200020e0681 */
[----:B------:R-:W-:-:S03]  /*97f0*/  ISETP.GT.AND P4, PT, R10, 0x19, P2 ;  /* 0x000000190a00780c */ /* 0x000fc60001784270 */
[----:B------:R-:W-:Y:S01]  /*9800*/  IMAD.X R57, R13, 0x1, R129, P5 ;  /* 0x000000010d397824 */ /* 0x000fe200028e0681 */
[----:B------:R0:W-:Y:S01]  /*9810*/  @P0 STG.E.U16 desc[UR36][R14.64], R69 ;  /* 0x000000450e000986 */ /* 0x0001e2000c101524 */
[----:B--2---:R-:W-:-:S04]  /*9820*/  IADD3 R20, P0, R12, R145, RZ ;  /* 0x000000910c147210 */ /* 0x004fc80007f1e0ff */
[----:B------:R1:W-:Y:S01]  /*9830*/  @P1 STG.E.U16 desc[UR36][R56.64], R70 ;  /* 0x0000004638001986 */ /* 0x0003e2000c101524 */
[----:B------:R-:W-:Y:S01]  /*9840*/  IMAD.X R21, R13, 0x1, R129, P0 ;  /* 0x000000010d157824 */ /* 0x000fe200000e0681 */
[----:B------:R-:W-:-:S04]  /*9850*/  ISETP.GT.AND P0, PT, R10, 0x20, P3 ;  /* 0x000000200a00780c */ /* 0x000fc80001f04270 */
[----:B------:R2:W-:Y:S01]  /*9860*/  @P4 STG.E.U16 desc[UR36][R20.64], R71 ;  /* 0x0000004714004986 */ /* 0x0005e2000c101524 */
[----:B0-----:R-:W-:Y:S02]  /*9870*/  IADD3 R14, P1, R4, R147, RZ ;  /* 0x00000093040e7210 */ /* 0x001fe40007f3e0ff */
[----:B------:R-:W-:-:S03]  /*9880*/  ISETP.GT.AND P4, PT, R10, 0x21, P3 ;  /* 0x000000210a00780c */ /* 0x000fc60001f84270 */
[C-C-:B------:R-:W-:Y:S01]  /*9890*/  IMAD.X R15, R5.reuse, 0x1, R129.reuse, P1 ;  /* 0x00000001050f7824 */ /* 0x140fe200008e0681 */
[----:B------:R-:W-:Y:S02]  /*98a0*/  ISETP.GT.AND P1, PT, R10, 0x20, P2 ;  /* 0x000000200a00780c */ /* 0x000fe40001724270 */
[----:B-1----:R-:W-:Y:S02]  /*98b0*/  IADD3 R56, P5, R4, R149, RZ ;  /* 0x0000009504387210 */ /* 0x002fe40007fbe0ff */
[----:B------:R0:W-:Y:S01]  /*98c0*/  @P0 STG.E.U16 desc[UR36][R14.64], R72 ;  /* 0x000000480e000986 */ /* 0x0001e2000c101524 */
[----:B--2---:R-:W-:Y:S02]  /*98d0*/  IADD3 R20, P0, R12, R147, RZ ;  /* 0x000000930c147210 */ /* 0x004fe40007f1e0ff */
[----:B------:R-:W-:-:S03]  /*98e0*/  IMAD.X R57, R5, 0x1, R129, P5 ;  /* 0x0000000105397824 */ /* 0x000fc600028e0681 */
[----:B------:R-:W-:Y:S01]  /*98f0*/  IMAD.X R21, R13, 0x1, R129, P0 ;  /* 0x000000010d157824 */ /* 0x000fe200000e0681 */
[C---:B------:R-:W-:Y:S01]  /*9900*/  ISETP.GT.AND P0, PT, R10.reuse, 0x21, P2 ;  /* 0x000000210a00780c */ /* 0x040fe20001704270 */
[----:B------:R1:W-:Y:S01]  /*9910*/  @P4 STG.E.U16 desc[UR36][R56.64], R73 ;  /* 0x0000004938004986 */ /* 0x0003e2000c101524 */
[----:B------:R-:W-:-:S03]  /*9920*/  ISETP.GT.AND P4, PT, R10, 0x28, P3 ;  /* 0x000000280a00780c */ /* 0x000fc60001f84270 */
[----:B------:R2:W-:Y:S01]  /*9930*/  @P1 STG.E.U16 desc[UR36][R20.64], R74 ;  /* 0x0000004a14001986 */ /* 0x0005e2000c101524 */
[----:B0-----:R-:W-:-:S05]  /*9940*/  IADD3 R14, P1, R12, R149, RZ ;  /* 0x000000950c0e7210 */ /* 0x001fca0007f3e0ff */
[--C-:B------:R-:W-:Y:S01]  /*9950*/  IMAD.X R15, R13, 0x1, R129.reuse, P1 ;  /* 0x000000010d0f7824 */ /* 0x100fe200008e0681 */
[----:B------:R-:W-:Y:S02]  /*9960*/  ISETP.GT.AND P1, PT, R10, 0x29, P3 ;  /* 0x000000290a00780c */ /* 0x000fe40001f24270 */
[C---:B-1----:R-:W-:Y:S02]  /*9970*/  IADD3 R56, P5, R4.reuse, R151, RZ ;  /* 0x0000009704387210 */ /* 0x042fe40007fbe0ff */
        /* <DEDUP_REMOVED lines=17> */
[----:B------:R-:W-:Y:S01]  /*9a90*/  @P4 STG.E.U16 desc[UR36][R56.64], R79 ;  /* 0x0000004f38004986 */ /* 0x000fe2000c101524 */
[----:B------:R-:W-:-:S03]  /*9aa0*/  ISETP.GT.AND P4, PT, R10, 0x31, P3 ;  /* 0x000000310a00780c */ /* 0x000fc60001f84270 */
[----:B------:R1:W-:Y:S01]  /*9ab0*/  @P1 STG.E.U16 desc[UR36][R20.64], R80 ;  /* 0x0000005014001986 */ /* 0x0003e2000c101524 */
[----:B------:R-:W-:-:S05]  /*9ac0*/  IADD3 R58, P1, R4, R157, RZ ;  /* 0x0000009d043a7210 */ /* 0x000fca0007f3e0ff */
[----:B------:R-:W-:Y:S01]  /*9ad0*/  IMAD.X R59, R5, 0x1, R129, P1 ;  /* 0x00000001053b7824 */ /* 0x000fe200008e0681 */
[----:B0-----:R-:W-:-:S04]  /*9ae0*/  IADD3 R14, P1, R12, R155, RZ ;  /* 0x0000009b0c0e7210 */ /* 0x001fc80007f3e0ff */
[----:B------:R-:W-:Y:S01]  /*9af0*/  @P4 STG.E.U16 desc[UR36][R58.64], R81 ;  /* 0x000000513a004986 */ /* 0x000fe2000c101524 */
[----:B------:R-:W-:Y:S01]  /*9b00*/  ISETP.GT.AND P4, PT, R10, 0x31, P2 ;  /* 0x000000310a00780c */ /* 0x000fe20001784270 */
[--C-:B------:R-:W-:Y:S01]  /*9b10*/  IMAD.X R15, R13, 0x1, R129.reuse, P1 ;  /* 0x000000010d0f7824 */ /* 0x100fe200008e0681 */
[----:B-1----:R-:W-:Y:S02]  /*9b20*/  IADD3 R20, P5, R12, R157, RZ ;  /* 0x0000009d0c147210 */ /* 0x002fe40007fbe0ff */
[----:B------:R-:W-:Y:S02]  /*9b30*/  ISETP.GT.AND P1, PT, R3, 0x100, PT ;  /* 0x000001000300780c */ /* 0x000fe40003f24270 */
[----:B------:R0:W-:Y:S01]  /*9b40*/  @P0 STG.E.U16 desc[UR36][R14.64], R82 ;  /* 0x000000520e000986 */ /* 0x0001e2000c101524 */
[----:B------:R-:W-:Y:S01]  /*9b50*/  IMAD.X R21, R13, 0x1, R129, P5 ;  /* 0x000000010d157824 */ /* 0x000fe200028e0681 */
[----:B------:R-:W-:Y:S02]  /*9b60*/  ISETP.GT.AND P0, PT, R3, 0x108, PT ;  /* 0x000001080300780c */ /* 0x000fe40003f04270 */
[----:B------:R-:W-:-:S03]  /*9b70*/  F2FP.F16.F32.PACK_AB R3, RZ, R24 ;  /* 0x00000018ff03723e */ /* 0x000fc600000000ff */
[----:B------:R1:W-:Y:S01]  /*9b80*/  @P4 STG.E.U16 desc[UR36][R20.64], R83 ;  /* 0x0000005314004986 */ /* 0x0003e2000c101524 */
[C---:B------:R-:W-:Y:S02]  /*9b90*/  ISETP.GT.AND P4, PT, R10.reuse, 0x38, P3 ;  /* 0x000000380a00780c */ /* 0x040fe40001f84270 */
[----:B------:R-:W-:Y:S02]  /*9ba0*/  ISETP.GT.AND P3, PT, R10, 0x39, P3 ;  /* 0x000000390a00780c */ /* 0x000fe40001f64270 */
[----:B0-----:R-:W-:-:S05]  /*9bb0*/  IADD3 R14, P5, R4, R159, RZ ;  /* 0x0000009f040e7210 */ /* 0x001fca0007fbe0ff */
[----:B------:R-:W-:Y:S01]  /*9bc0*/  IMAD.X R15, R5, 0x1, R129, P5 ;  /* 0x00000001050f7824 */ /* 0x000fe200028e0681 */
[C---:B------:R-:W-:Y:S02]  /*9bd0*/  ISETP.GT.AND P5, PT, R10.reuse, 0x38, P2 ;  /* 0x000000380a00780c */ /* 0x040fe400017a4270 */
[----:B------:R-:W-:Y:S02]  /*9be0*/  ISETP.GT.AND P2, PT, R10, 0x39, P2 ;  /* 0x000000390a00780c */ /* 0x000fe40001744270 */
[----:B------:R0:W-:Y:S01]  /*9bf0*/  @P4 STG.E.U16 desc[UR36][R14.64], R84 ;  /* 0x000000540e004986 */ /* 0x0001e2000c101524 */
[----:B------:R-:W-:-:S05]  /*9c00*/  IADD3 R4, P4, R11, R4, RZ ;  /* 0x000000040b047210 */ /* 0x000fca0007f9e0ff */
[----:B------:R-:W-:Y:S01]  /*9c10*/  IMAD.X R5, R5, 0x1, R129, P4 ;  /* 0x0000000105057824 */ /* 0x000fe200020e0681 */
[----:B-1----:R-:W-:-:S04]  /*9c20*/  IADD3 R20, P4, R12, R159, RZ ;  /* 0x0000009f0c147210 */ /* 0x002fc80007f9e0ff */
[----:B------:R1:W-:Y:S01]  /*9c30*/  @P3 STG.E.U16 desc[UR36][R4.64], R85 ;  /* 0x0000005504003986 */ /* 0x0003e2000c101524 */
[--C-:B------:R-:W-:Y:S01]  /*9c40*/  IMAD.X R21, R13, 0x1, R129.reuse, P4 ;  /* 0x000000010d157824 */ /* 0x100fe200020e0681 */
[----:B------:R-:W-:Y:S02]  /*9c50*/  IADD3 R12, P4, R11, R12, RZ ;  /* 0x0000000c0b0c7210 */ /* 0x000fe40007f9e0ff */
[----:B------:R-:W-:Y:S02]  /*9c60*/  ISETP.GT.AND P3, PT, R10, 0x1, P1 ;  /* 0x000000010a00780c */ /* 0x000fe40000f64270 */
[----:B------:R-:W-:Y:S01]  /*9c70*/  @P5 STG.E.U16 desc[UR36][R20.64], R86 ;  /* 0x0000005614005986 */ /* 0x000fe2000c101524 */
[----:B------:R-:W-:Y:S01]  /*9c80*/  IMAD.X R13, R13, 0x1, R129, P4 ;  /* 0x000000010d0d7824 */ /* 0x000fe200020e0681 */
[C---:B0-----:R-:W-:Y:S02]  /*9c90*/  IADD3 R14, P5, R6.reuse, R131, RZ ;  /* 0x00000083060e7210 */ /* 0x041fe40007fbe0ff */
[----:B------:R-:W-:-:S02]  /*9ca0*/  IADD3 R24, P4, R6, R133, RZ ;  /* 0x0000008506187210 */ /* 0x000fc40007f9e0ff */
[----:B------:R0:W-:Y:S01]  /*9cb0*/  @P2 STG.E.U16 desc[UR36][R12.64], R87 ;  /* 0x000000570c002986 */ /* 0x0001e2000c101524 */
[C---:B------:R-:W-:Y:S01]  /*9cc0*/  ISETP.GT.AND P2, PT, R10.reuse, RZ, P1 ;  /* 0x000000ff0a00720c */ /* 0x040fe20000f44270 */
[C-C-:B------:R-:W-:Y:S01]  /*9cd0*/  IMAD.X R15, R7.reuse, 0x1, R129.reuse, P5 ;  /* 0x00000001070f7824 */ /* 0x140fe200028e0681 */
[----:B------:R-:W-:Y:S02]  /*9ce0*/  ISETP.GT.AND P5, PT, R10, RZ, P0 ;  /* 0x000000ff0a00720c */ /* 0x000fe400007a4270 */
[----:B-1----:R-:W-:Y:S01]  /*9cf0*/  F2FP.F16.F32.PACK_AB R5, RZ, R25 ;  /* 0x00000019ff05723e */ /* 0x002fe200000000ff */
[----:B------:R-:W-:Y:S01]  /*9d00*/  IMAD.X R25, R7, 0x1, R129, P4 ;  /* 0x0000000107197824 */ /* 0x000fe200020e0681 */
[----:B------:R-:W-:Y:S02]  /*9d10*/  IADD3 R4, P4, R8, R131, RZ ;  /* 0x0000008308047210 */ /* 0x000fe40007f9e0ff */
[----:B0-----:R-:W-:-:S03]  /*9d20*/  PRMT R13, R5, 0x7610, R13 ;  /* 0x00007610050d7816 */ /* 0x001fc6000000000d */
[--C-:B------:R-:W-:Y:S02]  /*9d30*/  IMAD.X R5, R9, 0x1, R129.reuse, P4 ;  /* 0x0000000109057824 */ /* 0x100fe400020e0681 */
[----:B------:R-:W-:Y:S01]  /*9d40*/  @P2 STG.E.U16 desc[UR36][R14.64], R3 ;  /* 0x000000030e002986 */ /* 0x000fe2000c101524 */
[----:B------:R-:W-:Y:S02]  /*9d50*/  IADD3 R20, P4, R6, R135, RZ ;  /* 0x0000008706147210 */ /* 0x000fe40007f9e0ff */
[C---:B------:R-:W-:Y:S01]  /*9d60*/  ISETP.GT.AND P2, PT, R10.reuse, 0x1, P0 ;  /* 0x000000010a00780c */ /* 0x040fe20000744270 */
[----:B------:R0:W-:Y:S01]  /*9d70*/  @P3 STG.E.U16 desc[UR36][R24.64], R13 ;  /* 0x0000000d18003986 */ /* 0x0001e2000c101524 */
[----:B------:R-:W-:Y:S01]  /*9d80*/  ISETP.GT.AND P3, PT, R10, 0x8, P1 ;  /* 0x000000080a00780c */ /* 0x000fe20000f64270 */
[----:B------:R-:W-:Y:S02]  /*9d90*/  IMAD.X R21, R7, 0x1, R129, P4 ;  /* 0x0000000107157824 */ /* 0x000fe400020e0681 */
[----:B------:R1:W-:Y:S01]  /*9da0*/  @P5 STG.E.U16 desc[UR36][R4.64], R26 ;  /* 0x0000001a04005986 */ /* 0x0003e2000c101524 */
[----:B------:R-:W-:-:S05]  /*9db0*/  IADD3 R12, P5, R8, R133, RZ ;  /* 0x00000085080c7210 */ /* 0x000fca0007fbe0ff */
[--C-:B0-----:R-:W-:Y:S01]  /*9dc0*/  IMAD.X R13, R9, 0x1, R129.reuse, P5 ;  /* 0x00000001090d7824 */ /* 0x101fe200028e0681 */
[----:B------:R-:W-:Y:S02]  /*9dd0*/  ISETP.GT.AND P5, PT, R10, 0x9, P1 ;  /* 0x000000090a00780c */ /* 0x000fe40000fa4270 */
[-C--:B-1----:R-:W-:Y:S02]  /*9de0*/  IADD3 R4, P4, R6, R137.reuse, RZ ;  /* 0x0000008906047210 */ /* 0x082fe40007f9e0ff */
[----:B------:R-:W-:Y:S01]  /*9df0*/  @P2 STG.E.U16 desc[UR36][R12.64], R27 ;  /* 0x0000001b0c002986 */ /* 0x000fe2000c101524 */
[----:B------:R-:W-:Y:S02]  /*9e00*/  ISETP.GT.AND P2, PT, R10, 0x8, P0 ;  /* 0x000000080a00780c */ /* 0x000fe40000744270 */
[----:B------:R-:W-:Y:S01]  /*9e10*/  IMAD.X R5, R7, 0x1, R129, P4 ;  /* 0x0000000107057824 */ /* 0x000fe200020e0681 */
[----:B------:R-:W-:Y:S01]  /*9e20*/  @P3 STG.E.U16 desc[UR36][R20.64], R28 ;  /* 0x0000001c14003986 */ /* 0x000fe2000c101524 */
[----:B------:R-:W-:-:S02]  /*9e30*/  IADD3 R24, P4, R8, R137, RZ ;  /* 0x0000008908187210 */ /* 0x000fc40007f9e0ff */
[----:B------:R-:W-:Y:S02]  /*9e40*/  ISETP.GT.AND P3, PT, R10, 0x9, P0 ;  /* 0x000000090a00780c */ /* 0x000fe40000764270 */
[----:B------:R0:W-:Y:S01]  /*9e50*/  @P5 STG.E.U16 desc[UR36][R4.64], R29 ;  /* 0x0000001d04005986 */ /* 0x0001e2000c101524 */
[----:B------:R-:W-:Y:S01]  /*9e60*/  IADD3 R14, P5, R8, R135, RZ ;  /* 0x00000087080e7210 */ /* 0x000fe20007fbe0ff */
[----:B------:R-:W-:-:S04]  /*9e70*/  IMAD.X R25, R9, 0x1, R129, P4 ;  /* 0x0000000109197824 */ /* 0x000fc800020e0681 */
[----:B------:R-:W-:Y:S01]  /*9e80*/  IMAD.X R15, R9, 0x1, R129, P5 ;  /* 0x00000001090f7824 */ /* 0x000fe200028e0681 */
[----:B------:R-:W-:-:S04]  /*9e90*/  ISETP.GT.AND P5, PT, R10, 0x10, P1 ;  /* 0x000000100a00780c */ /* 0x000fc80000fa4270 */
[----:B------:R-:W-:Y:S01]  /*9ea0*/  @P2 STG.E.U16 desc[UR36][R14.64], R30 ;  /* 0x0000001e0e002986 */ /* 0x000fe2000c101524 */
[----:B0-----:R-:W-:Y:S02]  /*9eb0*/  IADD3 R4, P4, R6, R139, RZ ;  /* 0x0000008b06047210 */ /* 0x001fe40007f9e0ff */
[C---:B------:R-:W-:Y:S01]  /*9ec0*/  ISETP.GT.AND P2, PT, R10.reuse, 0x10, P0 ;  /* 0x000000100a00780c */ /* 0x040fe20000744270 */
[----:B------:R-:W-:Y:S01]  /*9ed0*/  @P3 STG.E.U16 desc[UR36][R24.64], R31 ;  /* 0x0000001f18003986 */ /* 0x000fe2000c101524 */
[----:B------:R-:W-:Y:S01]  /*9ee0*/  ISETP.GT.AND P3, PT, R10, 0x11, P1 ;  /* 0x000000110a00780c */ /* 0x000fe20000f64270 */
[----:B------:R-:W-:Y:S01]  /*9ef0*/  IMAD.X R5, R7, 0x1, R129, P4 ;  /* 0x0000000107057824 */ /* 0x000fe200020e0681 */
[----:B------:R-:W-:-:S04]  /*9f00*/  IADD3 R12, P4, R6, R141, RZ ;  /* 0x0000008d060c7210 */ /* 0x000fc80007f9e0ff */
[----:B------:R0:W-:Y:S01]  /*9f10*/  @P5 STG.E.U16 desc[UR36][R4.64], R32 ;  /* 0x0000002004005986 */ /* 0x0001e2000c101524 */
[----:B------:R-:W-:Y:S01]  /*9f20*/  IADD3 R20, P5, R8, R139, RZ ;  /* 0x0000008b08147210 */ /* 0x000fe20007fbe0ff */
[----:B------:R-:W-:Y:S01]  /*9f30*/  IMAD.X R13, R7, 0x1, R129, P4 ;  /* 0x00000001070d7824 */ /* 0x000fe200020e0681 */
[----:B------:R-:W-:-:S03]  /*9f40*/  ISETP.GT.AND P4, PT, R10, 0x11, P0 ;  /* 0x000000110a00780c */ /* 0x000fc60000784270 */
[----:B------:R-:W-:Y:S01]  /*9f50*/  IMAD.X R21, R9, 0x1, R129, P5 ;  /* 0x0000000109157824 */ /* 0x000fe200028e0681 */
[----:B------:R-:W-:Y:S01]  /*9f60*/  @P3 STG.E.U16 desc[UR36][R12.64], R33 ;  /* 0x000000210c003986 */ /* 0x000fe2000c101524 */
[----:B------:R-:W-:-:S03]  /*9f70*/  ISETP.GT.AND P3, PT, R10, 0x19, P1 ;  /* 0x000000190a00780c */ /* 0x000fc60000f64270 */
[----:B------:R-:W-:Y:S01]  /*9f80*/  @P2 STG.E.U16 desc[UR36][R20.64], R34 ;  /* 0x0000002214002986 */ /* 0x000fe2000c101524 */
[----:B0-----:R-:W-:Y:S02]  /*9f90*/  IADD3 R4, P5, R8, R141, RZ ;  /* 0x0000008d08047210 */ /* 0x001fe40007fbe0ff */
[----:B------:R-:W-:-:S03]  /*9fa0*/  ISETP.GT.AND P2, PT, R10, 0x18, P1 ;  /* 0x000000180a00780c */ /* 0x000fc60000f44270 */
        /* <DEDUP_REMOVED lines=16> */
[----:B------:R-:W-:-:S04]  /*a0b0*/  IMAD.X R21, R7, 0x1, R129, P4 ;  /* 0x0000000107157824 */ /* 0x000fc800020e0681 */
[----:B------:R-:W-:Y:S01]  /*a0c0*/  IMAD.X R13, R9, 0x1, R129, P5 ;  /* 0x00000001090d7824 */ /* 0x000fe200028e0681 */
[----:B------:R-:W-:-:S04]  /*a0d0*/  ISETP.GT.AND P5, PT, R10, 0x21, P1 ;  /* 0x000000210a00780c */ /* 0x000fc80000fa4270 */
[----:B------:R-:W-:Y:S01]  /*a0e0*/  @P2 STG.E.U16 desc[UR36][R12.64], R39 ;  /* 0x000000270c002986 */ /* 0x000fe2000c101524 */
[-C--:B0-----:R-:W-:Y:S02]  /*a0f0*/  IADD3 R4, P4, R6, R149.reuse, RZ ;  /* 0x0000009506047210 */ /* 0x081fe40007f9e0ff */
[C---:B------:R-:W-:Y:S01]  /*a100*/  ISETP.GT.AND P2, PT, R10.reuse, 0x20, P0 ;  /* 0x000000200a00780c */ /* 0x040fe20000744270 */
[----:B------:R-:W-:Y:S01]  /*a110*/  @P3 STG.E.U16 desc[UR36][R20.64], R40 ;  /* 0x0000002814003986 */ /* 0x000fe2000c101524 */
[----:B------:R-:W-:Y:S01]  /*a120*/  ISETP.GT.AND P3, PT, R10, 0x21, P0 ;  /* 0x000000210a00780c */ /* 0x000fe20000764270 */
        /* <DEDUP_REMOVED lines=35> */
[C---:B------:R-:W-:Y:S02]  /*a360*/  ISETP.GT.AND P3, PT, R10.reuse, 0x38, P1 ;  /* 0x000000380a00780c */ /* 0x040fe40000f64270 */
[----:B------:R-:W-:Y:S01]  /*a370*/  ISETP.GT.AND P1, PT, R10, 0x39, P1 ;  /* 0x000000390a00780c */ /* 0x000fe20000f24270 */
[----:B------:R-:W-:Y:S01]  /*a380*/  IMAD.X R5, R9, 0x1, R129, P4 ;  /* 0x0000000109057824 */ /* 0x000fe200020e0681 */
[----:B------:R-:W-:-:S04]  /*a390*/  IADD3 R12, P4, R8, R157, RZ ;  /* 0x0000009d080c7210 */ /* 0x000fc80007f9e0ff */
[----:B------:R0:W-:Y:S01]  /*a3a0*/  @P5 STG.E.U16 desc[UR36][R4.64], R50 ;  /* 0x0000003204005986 */ /* 0x0001e2000c101524 */
[----:B------:R-:W-:Y:S01]  /*a3b0*/  IADD3 R20, P5, R6, R159, RZ ;  /* 0x0000009f06147210 */ /* 0x000fe20007fbe0ff */
[--C-:B------:R-:W-:Y:S01]  /*a3c0*/  IMAD.X R13, R9, 0x1, R129.reuse, P4 ;  /* 0x00000001090d7824 */ /* 0x100fe200020e0681 */
[C---:B------:R-:W-:Y:S02]  /*a3d0*/  ISETP.GT.AND P4, PT, R10.reuse, 0x38, P0 ;  /* 0x000000380a00780c */ /* 0x040fe40000784270 */
[----:B------:R-:W-:Y:S01]  /*a3e0*/  ISETP.GT.AND P0, PT, R10, 0x39, P0 ;  /* 0x000000390a00780c */ /* 0x000fe20000704270 */
[----:B------:R-:W-:Y:S01]  /*a3f0*/  IMAD.X R21, R7, 0x1, R129, P5 ;  /* 0x0000000107157824 */ /* 0x000fe200028e0681 */
[----:B------:R1:W-:Y:S01]  /*a400*/  @P2 STG.E.U16 desc[UR36][R12.64], R51 ;  /* 0x000000330c002986 */ /* 0x0003e2000c101524 */
[----:B------:R-:W-:-:S03]  /*a410*/  IADD3 R10, P5, R11, R8, RZ ;  /* 0x000000080b0a7210 */ /* 0x000fc60007fbe0ff */
[----:B------:R1:W-:Y:S01]  /*a420*/  @P3 STG.E.U16 desc[UR36][R20.64], R52 ;  /* 0x0000003414003986 */ /* 0x0003e2000c101524 */
[----:B0-----:R-:W-:Y:S01]  /*a430*/  IADD3 R4, P2, R11, R6, RZ ;  /* 0x000000060b047210 */ /* 0x001fe20007f5e0ff */
[----:B------:R-:W-:Y:S01]  /*a440*/  IMAD.X R11, R9, 0x1, R129, P5 ;  /* 0x00000001090b7824 */ /* 0x000fe200028e0681 */
[----:B------:R-:W-:-:S03]  /*a450*/  IADD3 R6, P3, R8, R159, RZ ;  /* 0x0000009f08067210 */ /* 0x000fc60007f7e0ff */
[--C-:B------:R-:W-:Y:S02]  /*a460*/  IMAD.X R5, R7, 0x1, R129.reuse, P2 ;  /* 0x0000000107057824 */ /* 0x100fe400010e0681 */
[----:B------:R-:W-:-:S03]  /*a470*/  IMAD.X R7, R9, 0x1, R129, P3 ;  /* 0x0000000109077824 */ /* 0x000fc600018e0681 */
[----:B------:R1:W-:Y:S04]  /*a480*/  @P1 STG.E.U16 desc[UR36][R4.64], R53 ;  /* 0x0000003504001986 */ /* 0x0003e8000c101524 */
[----:B------:R1:W-:Y:S04]  /*a490*/  @P4 STG.E.U16 desc[UR36][R6.64], R54 ;  /* 0x0000003606004986 */ /* 0x0003e8000c101524 */
[----:B------:R1:W-:Y:S02]  /*a4a0*/  @P0 STG.E.U16 desc[UR36][R10.64], R55 ;  /* 0x000000370a000986 */ /* 0x0003e4000c101524 */
.L_x_220:
[----:B------:R-:W-:Y:S05]  /*a4b0*/  BSYNC B0 ;  /* 0x0000000000007941 */ /* 0x000fea0003800000 */
.L_x_32:
[----:B------:R-:W-:Y:S01]  /*a4c0*/  IADD3 R16, P0, R16, UR38, RZ ;  /* 0x0000002610107c10 */ /* 0x000fe2000ff1e0ff */
[----:B------:R-:W-:Y:S01]  /*a4d0*/  ULDC.64 UR4, c[0x0][0x650] ;  /* 0x0001940000047ab9 */ /* 0x000fe20000000a00 */
[----:B0-----:R-:W-:Y:S01]  /*a4e0*/  PRMT R3, RZ, 0x7610, R3 ;  /* 0x00007610ff037816 */ /* 0x001fe20000000003 */
[----:B-----5:R-:W-:Y:S01]  /*a4f0*/  IMAD.MOV.U32 R122, RZ, RZ, -0x1 ;  /* 0xffffffffff7a7424 */ /* 0x020fe200078e00ff */
[----:B------:R-:W-:Y:S01]  /*a500*/  IADD3.X R17, R17, UR41, RZ, P0, !PT ;  /* 0x0000002911117c10 */ /* 0x000fe200087fe4ff */
[----:B------:R-:W-:Y:S01]  /*a510*/  IMAD.MOV.U32 R123, RZ, RZ, -0x1 ;  /* 0xffffffffff7b7424 */ /* 0x000fe200078e00ff */
[----:B------:R-:W-:-:S04]  /*a520*/  ISETP.GE.U32.AND P0, PT, R16, UR4, PT ;  /* 0x0000000410007c0c */ /* 0x000fc8000bf06070 */
[----:B------:R-:W-:-:S13]  /*a530*/  ISETP.GE.U32.AND.EX P0, PT, R17, UR5, PT, P0 ;  /* 0x0000000511007c0c */ /* 0x000fda000bf06100 */
[----:B------:R-:W-:Y:S05]  /*a540*/  @P0 BRA `(.L_x_221) ;  /* 0x0000000400640947 */ /* 0x000fea0003800000 */
[----:B-12---:R-:W0:Y:S01]  /*a550*/  S2R R12, SR_CTAID.X ;  /* 0x00000000000c7919 */ /* 0x006e220000002500 */
[----:B------:R-:W1:Y:S01]  /*a560*/  LDC.64 R10, c[0x0][0x628] ;  /* 0x00018a00ff0a7b82 */ /* 0x000e620000000a00 */
[----:B------:R-:W-:Y:S01]  /*a570*/  ULDC UR4, c[0x0][0x150] ;  /* 0x0000540000047ab9 */ /* 0x000fe20000000800 */
[----:B---3--:R-:W-:Y:S01]  /*a580*/  IMAD.MOV.U32 R8, RZ, RZ, R16 ;  /* 0x000000ffff087224 */ /* 0x008fe200078e0010 */
[----:B------:R-:W2:Y:S01]  /*a590*/  S2R R24, SR_CTAID.Y ;  /* 0x0000000000187919 */ /* 0x000ea20000002600 */
[----:B------:R-:W-:-:S04]  /*a5a0*/  IMAD.MOV.U32 R9, RZ, RZ, R17 ;  /* 0x000000ffff097224 */ /* 0x000fc800078e0011 */
[----:B------:R-:W3:Y:S08]  /*a5b0*/  LDC R21, c[0x0][0x144] ;  /* 0x00005100ff157b82 */ /* 0x000ef00000000800 */
[----:B------:R-:W2:Y:S08]  /*a5c0*/  LDC R0, c[0x0][0x630] ;  /* 0x00018c00ff007b82 */ /* 0x000eb00000000800 */
[----:B------:R-:W2:Y:S01]  /*a5d0*/  LDC.64 R14, c[0x0][0x620] ;  /* 0x00018800ff0e7b82 */ /* 0x000ea20000000a00 */
[----:B-1----:R-:W-:-:S04]  /*a5e0*/  ISETP.NE.U32.AND P0, PT, R10, RZ, PT ;  /* 0x000000ff0a00720c */ /* 0x002fc80003f05070 */
[----:B------:R-:W-:Y:S02]  /*a5f0*/  ISETP.NE.AND.EX P0, PT, R11, RZ, PT, P0 ;  /* 0x000000ff0b00720c */ /* 0x000fe40003f05300 */
[----:B0-----:R-:W-:-:S05]  /*a600*/  I2FP.F32.U32 R3, R12 ;  /* 0x0000000c00037245 */ /* 0x001fca0000201000 */
[----:B------:R-:W-:-:S04]  /*a610*/  FMUL R3, R3, UR4 ;  /* 0x0000000403037c20 */ /* 0x000fc80008400000 */
[----:B------:R0:W1:Y:S02]  /*a620*/  F2I.U32.TRUNC.NTZ R20, R3 ;  /* 0x0000000300147305 */ /* 0x000064000020f000 */
[----:B---3--:R-:W-:Y:S05]  /*a630*/  @!P0 BRA `(.L_x_222) ;  /* 0x0000000000288947 */ /* 0x008fea0003800000 */
[----:B0-----:R-:W0:Y:S02]  /*a640*/  LDC R3, c[0x0][0x634] ;  /* 0x00018d00ff037b82 */ /* 0x001e240000000800 */
[----:B0-----:R-:W-:-:S05]  /*a650*/  IADD3 R3, P0, R16, R3, RZ ;  /* 0x0000000310037210 */ /* 0x001fca0007f1e0ff */
[----:B------:R-:W-:-:S04]  /*a660*/  IMAD.X R13, RZ, RZ, R17, P0 ;  /* 0x000000ffff0d7224 */ /* 0x000fc800000e0611 */
[----:B----4-:R-:W-:-:S04]  /*a670*/  IMAD.WIDE.U32 R4, R13, R10, RZ ;  /* 0x0000000a0d047225 */ /* 0x010fc800078e00ff */
[----:B------:R-:W-:-:S04]  /*a680*/  IMAD.WIDE.U32 R6, P0, R3, R11, R4 ;  /* 0x0000000b03067225 */ /* 0x000fc80007800004 */
[----:B------:R-:W-:-:S04]  /*a690*/  IMAD.WIDE.U32 R4, R3, R10, RZ ;  /* 0x0000000a03047225 */ /* 0x000fc800078e00ff */
[----:B------:R-:W-:Y:S01]  /*a6a0*/  IMAD.X R9, RZ, RZ, RZ, P0 ;  /* 0x000000ffff097224 */ /* 0x000fe200000e06ff */
[----:B------:R-:W-:Y:S01]  /*a6b0*/  IADD3 RZ, P0, R5, R6, RZ ;  /* 0x0000000605ff7210 */ /* 0x000fe20007f1e0ff */
[----:B------:R-:W-:-:S04]  /*a6c0*/  IMAD.MOV.U32 R8, RZ, RZ, R7 ;  /* 0x000000ffff087224 */ /* 0x000fc800078e0007 */
[----:B------:R-:W-:-:S08]  /*a6d0*/  IMAD.WIDE.U32.X R8, R13, R11, R8, P0 ;  /* 0x0000000b0d087225 */ /* 0x000fd000000e0408 */
.L_x_222:
[----:B------:R-:W3:Y:S01]  /*a6e0*/  LDC.64 R28, c[0x0][0x640] ;  /* 0x00019000ff1c7b82 */ /* 0x000ee20000000a00 */
[-CC-:B--2---:R-:W-:Y:S01]  /*a6f0*/  SHF.R.U64 R123, R8, R0.reuse, R9.reuse ;  /* 0x00000000087b7219 */ /* 0x184fe20000001209 */
[----:B-1----:R-:W-:Y:S01]  /*a700*/  IMAD.MOV R20, RZ, RZ, -R20 ;  /* 0x000000ffff147224 */ /* 0x002fe200078e0a14 */
[----:B------:R-:W-:Y:S01]  /*a710*/  SHF.R.U32.HI R0, RZ, R0, R9 ;  /* 0x00000000ff007219 */ /* 0x000fe20000011609 */
[----:B------:R-:W-:Y:S01]  /*a720*/  ULDC UR4, c[0x0][0x154] ;  /* 0x0000550000047ab9 */ /* 0x000fe20000000800 */
[----:B0-----:R-:W-:Y:S01]  /*a730*/  IADD3 R3, P0, RZ, -R123, RZ ;  /* 0x8000007bff037210 */ /* 0x001fe20007f1e0ff */
[----:B------:R-:W-:Y:S02]  /*a740*/  IMAD R21, R21, R20, R12 ;  /* 0x0000001415157224 */ /* 0x000fe400078e020c */
[----:B------:R-:W0:Y:S01]  /*a750*/  LDC R6, c[0x0][0x618] ;  /* 0x00018600ff067b82 */ /* 0x000e220000000800 */
[----:B------:R-:W-:Y:S02]  /*a760*/  IMAD.MOV.U32 R7, RZ, RZ, 0x1 ;  /* 0x00000001ff077424 */ /* 0x000fe400078e00ff */
[----:B----4-:R-:W-:-:S04]  /*a770*/  IMAD.X R5, RZ, RZ, ~R0, P0 ;  /* 0x000000ffff057224 */ /* 0x010fc800000e0e00 */
[-C--:B------:R-:W-:Y:S01]  /*a780*/  IMAD R0, R5, R14.reuse, RZ ;  /* 0x0000000e05007224 */ /* 0x080fe200078e02ff */
[----:B------:R-:W1:Y:S01]  /*a790*/  LDC R8, c[0x0][0x608] ;  /* 0x00018200ff087b82 */ /* 0x000e620000000800 */
[----:B------:R-:W-:-:S04]  /*a7a0*/  IMAD.WIDE.U32 R4, R3, R14, R16 ;  /* 0x0000000e03047225 */ /* 0x000fc800078e0010 */
[----:B------:R-:W-:Y:S01]  /*a7b0*/  IMAD R3, R3, R15, R0 ;  /* 0x0000000f03037224 */ /* 0x000fe200078e0200 */
[----:B------:R-:W-:Y:S02]  /*a7c0*/  I2FP.F32.U32 R0, R24 ;  /* 0x0000001800007245 */ /* 0x000fe40000201000 */
[----:B------:R-:W2:Y:S01]  /*a7d0*/  LDC R26, c[0x0][0x658] ;  /* 0x00019600ff1a7b82 */ /* 0x000ea20000000800 */
[----:B------:R-:W-:Y:S01]  /*a7e0*/  IMAD.IADD R3, R5, 0x1, R3 ;  /* 0x0000000105037824 */ /* 0x000fe200078e0203 */
[----:B---3--:R-:W-:Y:S01]  /*a7f0*/  ISETP.NE.U32.AND P0, PT, R28, RZ, PT ;  /* 0x000000ff1c00720c */ /* 0x008fe20003f05070 */
[----:B------:R-:W-:Y:S01]  /*a800*/  FMUL R0, R0, UR4 ;  /* 0x0000000400007c20 */ /* 0x000fe20008400000 */
[----:B------:R-:W-:Y:S02]  /*a810*/  IMAD.MOV.U32 R5, RZ, RZ, -0x1 ;  /* 0xffffffffff057424 */ /* 0x000fe400078e00ff */
[----:B------:R-:W-:Y:S01]  /*a820*/  ISETP.NE.AND.EX P0, PT, R29, RZ, PT, P0 ;  /* 0x000000ff1d00720c */ /* 0x000fe20003f05300 */
[----:B------:R3:W4:Y:S01]  /*a830*/  F2I.U32.TRUNC.NTZ R13, R0 ;  /* 0x00000000000d7305 */ /* 0x000722000020f000 */
[----:B------:R-:W3:Y:S01]  /*a840*/  LDC R15, c[0x0][0x148] ;  /* 0x00005200ff0f7b82 */ /* 0x000ee20000000800 */
[----:B0-----:R-:W-:-:S02]  /*a850*/  SHF.R.U64 R12, R4, R6, R3 ;  /* 0x00000006040c7219 */ /* 0x001fc40000001203 */
[----:B------:R-:W-:-:S05]  /*a860*/  SHF.R.U32.HI R3, RZ, R6, R3 ;  /* 0x00000006ff037219 */ /* 0x000fca0000011603 */
[----:B------:R-:W0:Y:S01]  /*a870*/  LDC R20, c[0x0][0x600] ;  /* 0x00018000ff147b82 */ /* 0x000e220000000800 */
[-CC-:B-1----:R-:W-:Y:S02]  /*a880*/  SHF.R.U64 R10, R12, R8.reuse, R3.reuse ;  /* 0x000000080c0a7219 */ /* 0x182fe40000001203 */
[----:B------:R-:W-:-:S05]  /*a890*/  SHF.R.U32.HI R3, RZ, R8, R3 ;  /* 0x00000008ff037219 */ /* 0x000fca0000011603 */
[----:B------:R-:W1:Y:S01]  /*a8a0*/  LDC R27, c[0x0][0x648] ;  /* 0x00019200ff1b7b82 */ /* 0x000e620000000800 */
[-C--:B--2---:R-:W-:Y:S02]  /*a8b0*/  SHF.L.U32 R4, R5, R26.reuse, RZ ;  /* 0x0000001a05047219 */ /* 0x084fe400000006ff */
[-CC-:B------:R-:W-:Y:S02]  /*a8c0*/  SHF.R.U64 R14, R10, R26.reuse, R3.reuse ;  /* 0x0000001a0a0e7219 */ /* 0x180fe40000001203 */
[----:B------:R-:W-:Y:S02]  /*a8d0*/  SHF.R.U32.HI R5, RZ, R26, R3 ;  /* 0x0000001aff057219 */ /* 0x000fe40000011603 */
[----:B------:R-:W-:Y:S01]  /*a8e0*/  LOP3.LUT R25, RZ, R4, RZ, 0x33, !PT ;  /* 0x00000004ff197212 */ /* 0x000fe200078e33ff */
[----:B------:R-:W2:Y:S01]  /*a8f0*/  LDC R30, c[0x0][0x638] ;  /* 0x00018e00ff1e7b82 */ /* 0x000ea20000000800 */
[----:B------:R-:W-:Y:S01]  /*a900*/  SHF.L.U32 R26, R7, R26, RZ ;  /* 0x0000001a071a7219 */ /* 0x000fe200000006ff */
[----:B------:R-:W-:-:S06]  /*a910*/  IMAD.MOV.U32 R4, RZ, RZ, R14 ;  /* 0x000000ffff047224 */ /* 0x000fcc00078e000e */
[----:B------:R-:W0:Y:S01]  /*a920*/  LDC R31, c[0x0][0x610] ;  /* 0x00018400ff1f7b82 */ /* 0x000e220000000800 */
[----:B----4-:R-:W-:Y:S05]  /*a930*/  @!P0 BRA `(.L_x_223) ;  /* 0x0000000000288947 */ /* 0x010fea0003800000 */
        /* <DEDUP_REMOVED lines=10> */
.L_x_223:
[----:B------:R-:W-:Y:S01]  /*a9e0*/  ISETP.NE.AND P0, PT, R2, 0x1, PT ;  /* 0x000000010200780c */ /* 0x000fe20003f05270 */
[----:B0-----:R-:W-:Y:S01]  /*a9f0*/  VIADD R7, R20, 0xffffffff ;  /* 0xffffffff14077836 */ /* 0x001fe20000000000 */
[----:B-1-3--:R-:W-:Y:S01]  /*aa00*/  SHF.R.U64 R0, R4, R27, R5 ;  /* 0x0000001b04007219 */ /* 0x00afe20000001205 */
[----:B------:R-:W-:Y:S01]  /*aa10*/  IMAD.MOV R13, RZ, RZ, -R13 ;  /* 0x000000ffff0d7224 */ /* 0x000fe200078e0a0d */
[----:B------:R-:W-:Y:S01]  /*aa20*/  LOP3.LUT R5, R10, R25, RZ, 0xc0, !PT ;  /* 0x000000190a057212 */ /* 0x000fe200078ec0ff */
[----:B------:R-:W-:Y:S01]  /*aa30*/  IMAD.MOV.U32 R4, RZ, RZ, 0x1 ;  /* 0x00000001ff047424 */ /* 0x000fe200078e00ff */
[----:B------:R-:W-:Y:S01]  /*aa40*/  LOP3.LUT R12, R12, R7, RZ, 0xc0, !PT ;  /* 0x000000070c0c7212 */ /* 0x000fe200078ec0ff */
[----:B------:R-:W-:Y:S02]  /*aa50*/  IMAD.MOV R3, RZ, RZ, -R0 ;  /* 0x000000ffff037224 */ /* 0x000fe400078e0a00 */
[----:B------:R-:W-:Y:S02]  /*aa60*/  IMAD R0, R26, R0, R5 ;  /* 0x000000001a007224 */ /* 0x000fe400078e0205 */
[----:B--2---:R-:W-:-:S02]  /*aa70*/  IMAD R3, R3, R30, R14 ;  /* 0x0000001e03037224 */ /* 0x004fc400078e020e */
[----:B------:R-:W-:Y:S02]  /*aa80*/  @P0 IMAD R21, R15, R13, R24 ;  /* 0x0000000d0f150224 */ /* 0x000fe400078e0218 */
[----:B------:R-:W-:Y:S01]  /*aa90*/  IMAD R5, R3, R20, R12 ;  /* 0x0000001403057224 */ /* 0x000fe200078e020c */
[----:B------:R-:W-:Y:S01]  /*aaa0*/  PRMT R3, R4, 0x7610, R3 ;  /* 0x0000761004037816 */ /* 0x000fe20000000003 */
[----:B------:R-:W-:-:S05]  /*aab0*/  IMAD R0, R0, R31, R21 ;  /* 0x0000001f00007224 */ /* 0x000fca00078e0215 */
[----:B------:R-:W-:Y:S02]  /*aac0*/  SEL R122, R5, R0, !P0 ;  /* 0x00000000057a7207 */ /* 0x000fe40004000000 */
[----:B------:R-:W-:-:S07]  /*aad0*/  SEL R0, R0, R5, !P0 ;  /* 0x0000000500007207 */ /* 0x000fce0004000000 */
.L_x_221:
[----:B------:R-:W-:Y:S01]  /*aae0*/  LOP3.LUT P0, RZ, R3, 0xff, RZ, 0xc0, !PT ;  /* 0x000000ff03ff7812 */ /* 0x000fe2000780c0ff */
[----:B------:R-:W-:-:S12]  /*aaf0*/  IMAD.MOV.U32 R125, RZ, RZ, R0 ;  /* 0x000000ffff7d7224 */ /* 0x000fd800078e0000 */
[----:B------:R-:W-:Y:S05]  /*ab00*/  @P0 BRA `(.L_x_224) ;  /* 0xffffff6800580947 */ /* 0x000fea000383ffff */
[----:B------:R-:W-:Y:S05]  /*ab10*/  EXIT ;  /* 0x000000000000794d */ /* 0x000fea0003800000 */
.L_x_7:
        /* <DEDUP_REMOVED lines=26> */
.L_x_226:
[----:B------:R-:W0:Y:S01]  /*acc0*/  LDC.64 R28, c[0x0][0x640] ;  /* 0x00019000ff1c7b82 */ /* 0x000e220000000a00 */
[-CC-:B------:R-:W-:Y:S01]  /*acd0*/  SHF.R.U64 R22, R14, R6.reuse, R15.reuse ;  /* 0x000000060e167219 */ /* 0x180fe2000000120f */
[----:B------:R-:W-:Y:S01]  /*ace0*/  IMAD.MOV.U32 R30, RZ, RZ, 0x1 ;  /* 0x00000001ff1e7424 */ /* 0x000fe200078e00ff */
[----:B------:R-:W-:Y:S02]  /*acf0*/  SHF.R.U32.HI R6, RZ, R6, R15 ;  /* 0x00000006ff067219 */ /* 0x000fe4000001160f */
[----:B------:R-:W-:-:S03]  /*ad00*/  IADD3 R13, P0, RZ, -R22, RZ ;  /* 0x80000016ff0d7210 */ /* 0x000fc60007f1e0ff */
[----:B------:R-:W1:Y:S02]  /*ad10*/  LDC R12, c[0x0][0x618] ;  /* 0x00018600ff0c7b82 */ /* 0x000e640000000800 */
[----:B------:R-:W-:-:S04]  /*ad20*/  IMAD.X R11, RZ, RZ, ~R6, P0 ;  /* 0x000000ffff0b7224 */ /* 0x000fc800000e0e06 */
[-C--:B------:R-:W-:Y:S02]  /*ad30*/  IMAD R6, R11, R26.reuse, RZ ;  /* 0x0000001a0b067224 */ /* 0x080fe400078e02ff */
[----:B------:R-:W2:Y:S01]  /*ad40*/  LDC R14, c[0x0][0x608] ;  /* 0x00018200ff0e7b82 */ /* 0x000ea20000000800 */
[----:B------:R-:W-:-:S04]  /*ad50*/  IMAD.WIDE.U32 R10, R13, R26, R16 ;  /* 0x0000001a0d0a7225 */ /* 0x000fc800078e0010 */
[----:B------:R-:W-:-:S03]  /*ad60*/  IMAD R13, R13, R27, R6 ;  /* 0x0000001b0d0d7224 */ /* 0x000fc600078e0206 */
[----:B------:R-:W3:Y:S01]  /*ad70*/  LDC R25, c[0x0][0x658] ;  /* 0x00019600ff197b82 */ /* 0x000ee20000000800 */
[----:B------:R-:W-:Y:S01]  /*ad80*/  IMAD.IADD R11, R11, 0x1, R13 ;  /* 0x000000010b0b7824 */ /* 0x000fe200078e020d */
[----:B0-----:R-:W-:-:S04]  /*ad90*/  ISETP.NE.U32.AND P0, PT, R28, RZ, PT ;  /* 0x000000ff1c00720c */ /* 0x001fc80003f05070 */
[----:B------:R-:W-:Y:S02]  /*ada0*/  ISETP.NE.AND.EX P0, PT, R29, RZ, PT, P0 ;  /* 0x000000ff1d00720c */ /* 0x000fe40003f05300 */
[----:B------:R-:W0:Y:S01]  /*adb0*/  LDC R20, c[0x0][0x600] ;  /* 0x00018000ff147b82 */ /* 0x000e220000000800 */
[-CC-:B-1----:R-:W-:Y:S01]  /*adc0*/  SHF.R.U64 R8, R10, R12.reuse, R11.reuse ;  /* 0x0000000c0a087219 */ /* 0x182fe2000000120b */
[----:B------:R-:W-:Y:S01]  /*add0*/  IMAD.MOV.U32 R10, RZ, RZ, -0x1 ;  /* 0xffffffffff0a7424 */ /* 0x000fe200078e00ff */
[----:B------:R-:W-:-:S05]  /*ade0*/  SHF.R.U32.HI R11, RZ, R12, R11 ;  /* 0x0000000cff0b7219 */ /* 0x000fca000001160b */
[----:B------:R-:W1:Y:S01]  /*adf0*/  LDC R26, c[0x0][0x648] ;  /* 0x00019200ff1a7b82 */ /* 0x000e620000000800 */
[-CC-:B--2---:R-:W-:Y:S02]  /*ae00*/  SHF.R.U64 R21, R8, R14.reuse, R11.reuse ;  /* 0x0000000e08157219 */ /* 0x184fe4000000120b */
[----:B------:R-:W-:-:S05]  /*ae10*/  SHF.R.U32.HI R6, RZ, R14, R11 ;  /* 0x0000000eff067219 */ /* 0x000fca000001160b */
[----:B------:R-:W2:Y:S01]  /*ae20*/  LDC R27, c[0x0][0x638] ;  /* 0x00018e00ff1b7b82 */ /* 0x000ea20000000800 */
[-C--:B---3--:R-:W-:Y:S02]  /*ae30*/  SHF.L.U32 R10, R10, R25.reuse, RZ ;  /* 0x000000190a0a7219 */ /* 0x088fe400000006ff */
[-CC-:B------:R-:W-:Y:S02]  /*ae40*/  SHF.R.U64 R23, R21, R25.reuse, R6.reuse ;  /* 0x0000001915177219 */ /* 0x180fe40000001206 */
[----:B------:R-:W-:Y:S02]  /*ae50*/  LOP3.LUT R32, RZ, R10, RZ, 0x33, !PT ;  /* 0x0000000aff207212 */ /* 0x000fe400078e33ff */
[----:B------:R-:W-:Y:S01]  /*ae60*/  SHF.R.U32.HI R11, RZ, R25, R6 ;  /* 0x00000019ff0b7219 */ /* 0x000fe20000011606 */
[----:B------:R-:W3:Y:S01]  /*ae70*/  LDC R31, c[0x0][0x610] ;  /* 0x00018400ff1f7b82 */ /* 0x000ee20000000800 */
[----:B------:R-:W-:Y:S01]  /*ae80*/  IMAD.MOV.U32 R10, RZ, RZ, R23 ;  /* 0x000000ffff0a7224 */ /* 0x000fe200078e0017 */
[----:B------:R-:W-:Y:S06]  /*ae90*/  @!P0 BRA `(.L_x_227) ;  /* 0x0000000000288947 */ /* 0x000fec0003800000 */
        /* <DEDUP_REMOVED lines=10> */
.L_x_227:
[----:B------:R-:W-:Y:S02]  /*af40*/  ISETP.NE.AND P0, PT, R2, 0x1, PT ;  /* 0x000000010200780c */ /* 0x000fe40003f05270 */
[----:B-1----:R-:W-:Y:S01]  /*af50*/  SHF.R.U64 R6, R10, R26, R11 ;  /* 0x0000001a0a067219 */ /* 0x002fe2000000120b */
[----:B0-----:R-:W-:Y:S01]  /*af60*/  VIADD R11, R20, 0xffffffff ;  /* 0xffffffff140b7836 */ /* 0x001fe20000000000 */
[----:B------:R-:W-:Y:S02]  /*af70*/  SHF.L.U32 R30, R30, R25, RZ ;  /* 0x000000191e1e7219 */ /* 0x000fe400000006ff */
[----:B------:R-:W-:Y:S01]  /*af80*/  LOP3.LUT R5, R21, R32, RZ, 0xc0, !PT ;  /* 0x0000002015057212 */ /* 0x000fe200078ec0ff */
[----:B------:R-:W-:-:S04]  /*af90*/  IMAD.MOV R10, RZ, RZ, -R6 ;  /* 0x000000ffff0a7224 */ /* 0x000fc800078e0a06 */
[----:B------:R-:W-:Y:S01]  /*afa0*/  IMAD R6, R30, R6, R5 ;  /* 0x000000061e067224 */ /* 0x000fe200078e0205 */
[----:B------:R-:W-:Y:S01]  /*afb0*/  LOP3.LUT R5, R8, R11, RZ, 0xc0, !PT ;  /* 0x0000000b08057212 */ /* 0x000fe200078ec0ff */
[----:B------:R-:W-:Y:S02]  /*afc0*/  @P0 IMAD R7, R9, R24, R4 ;  /* 0x0000001809070224 */ /* 0x000fe400078e0204 */
[----:B--2---:R-:W-:Y:S02]  /*afd0*/  IMAD R4, R10, R27, R23 ;  /* 0x0000001b0a047224 */ /* 0x004fe400078e0217 */
[----:B---3--:R-:W-:Y:S02]  /*afe0*/  IMAD R7, R6, R31, R7 ;  /* 0x0000001f06077224 */ /* 0x008fe400078e0207 */
[----:B------:R-:W-:Y:S02]  /*aff0*/  IMAD R4, R4, R20, R5 ;  /* 0x0000001404047224 */ /* 0x000fe400078e0205 */
[----:B------:R-:W-:-:S02]  /*b000*/  IMAD.MOV.U32 R8, RZ, RZ, 0x1 ;  /* 0x00000001ff087424 */ /* 0x000fc400078e00ff */
[----:B------:R-:W-:Y:S01]  /*b010*/  IMAD.MOV.U32 R6, RZ, RZ, R22 ;  /* 0x000000ffff067224 */ /* 0x000fe200078e0016 */
[----:B------:R-:W-:Y:S02]  /*b020*/  SEL R20, R4, R7, !P0 ;  /* 0x0000000704147207 */ /* 0x000fe40004000000 */
[----:B------:R-:W-:-:S07]  /*b030*/  SEL R21, R7, R4, !P0 ;  /* 0x0000000407157207 */ /* 0x000fce0004000000 */
.L_x_225:
[----:B------:R-:W-:-:S08]  /*b040*/  NOP ;  /* 0x0000000000007918 */ /* 0x000fd00000000000 */
[----:B------:R-:W0:-:S00]  /*b050*/  USETMAXREG.DEALLOC.CTAPOOL 0x28 ;  /* 0x00000028000079c8 */ /* 0x000e0000080e0500 */
[----:B0-----:R-:W-:-:S13]  /*b060*/  ISETP.NE.AND P0, PT, R3, RZ, PT ;  /* 0x000000ff0300720c */ /* 0x001fda0003f05270 */
[----:B------:R-:W-:Y:S05]  /*b070*/  @P0 EXIT ;  /* 0x000000000000094d */ /* 0x000fea0003800000 */
[----:B------:R-:W-:Y:S01]  /*b080*/  LOP3.LUT P0, RZ, R8, 0xff, RZ, 0xc0, !PT ;  /* 0x000000ff08ff7812 */ /* 0x000fe2000780c0ff */
[----:B------:R-:W-:Y:S02]  /*b090*/  IMAD.MOV.U32 R3, RZ, RZ, 0x1 ;  /* 0x00000001ff037424 */ /* 0x000fe400078e00ff */
[----:B------:R-:W-:-:S10]  /*b0a0*/  IMAD.MOV.U32 R8, RZ, RZ, RZ ;  /* 0x000000ffff087224 */ /* 0x000fd400078e00ff */
[----:B------:R-:W-:Y:S05]  /*b0b0*/  @!P0 BRA `(.L_x_228) ;  /* 0x0000000c005c8947 */ /* 0x000fea0003800000 */
[----:B------:R-:W0:Y:S01]  /*b0c0*/  LDC R3, c[0x0][0x28c] ;  /* 0x0000a300ff037b82 */ /* 0x000e220000000800 */
[----:B------:R-:W1:Y:S01]  /*b0d0*/  S2R R12, SR_CgaCtaId ;  /* 0x00000000000c7919 */ /* 0x000e620000008800 */
[----:B------:R-:W-:Y:S01]  /*b0e0*/  ULDC UR5, c[0x0][0x658] ;  /* 0x0001960000057ab9 */ /* 0x000fe20000000800 */
[----:B------:R-:W-:Y:S01]  /*b0f0*/  UMOV UR6, 0xffffffff ;  /* 0xffffffff00067882 */ /* 0x000fe20000000000 */
[----:B------:R-:W-:Y:S01]  /*b100*/  BSSY B0, `(.L_x_228) ;  /* 0x00000d2000007945 */ /* 0x000fe20003800000 */
[----:B------:R-:W-:Y:S01]  /*b110*/  USHF.L.U32 UR6, UR6, UR5, URZ ;  /* 0x0000000506067299 */ /* 0x000fe2000800063f */
[----:B------:R-:W-:Y:S01]  /*b120*/  IMAD.MOV.U32 R10, RZ, RZ, 0x1 ;  /* 0x00000001ff0a7424 */ /* 0x000fe200078e00ff */
[----:B------:R-:W-:Y:S01]  /*b130*/  LOP3.LUT R19, R18, 0x2, RZ, 0xfc, !PT ;  /* 0x0000000212137812 */ /* 0x000fe200078efcff */
[----:B------:R-:W-:Y:S01]  /*b140*/  IMAD.MOV.U32 R8, RZ, RZ, RZ ;  /* 0x000000ffff087224 */ /* 0x000fe200078e00ff */
[----:B------:R-:W-:Y:S01]  /*b150*/  ULDC UR4, c[0x0][0x600] ;  /* 0x0001800000047ab9 */ /* 0x000fe20000000800 */
[----:B------:R-:W-:Y:S01]  /*b160*/  UMOV UR7, 0x1 ;  /* 0x0000000100077882 */ /* 0x000fe20000000000 */
[----:B------:R-:W-:-:S02]  /*b170*/  UIADD3 UR4, UR4, -0x1, URZ ;  /* 0xffffffff04047890 */ /* 0x000fc4000fffe03f */
[----:B------:R-:W-:Y:S02]  /*b180*/  USHF.L.U32 UR5, UR7, UR5, URZ ;  /* 0x0000000507057299 */ /* 0x000fe4000800063f */
[----:B------:R-:W-:Y:S01]  /*b190*/  ULOP3.LUT UR6, URZ, UR6, URZ, 0x33, !UPT ;  /* 0x000000063f067292 */ /* 0x000fe2000f8e333f */
[----:B------:R-:W-:Y:S01]  /*b1a0*/  ULDC.64 UR30, c[0x0][0x198] ;  /* 0x00006600001e7ab9 */ /* 0x000fe20000000a00 */
[----:B0-----:R-:W-:-:S05]  /*b1b0*/  VIADD R3, R3, 0x7f ;  /* 0x0000007f03037836 */ /* 0x001fca0000000000 */
[----:B------:R-:W-:-:S04]  /*b1c0*/  SHF.R.S32.HI R4, RZ, 0x1f, R3 ;  /* 0x0000001fff047819 */ /* 0x000fc80000011403 */
[----:B------:R-:W-:Y:S01]  /*b1d0*/  LEA.HI R4, R4, R3, RZ, 0x7 ;  /* 0x0000000304047211 */ /* 0x000fe200078f38ff */
[C---:B-1----:R-:W-:Y:S02]  /*b1e0*/  IMAD.SHL.U32 R11, R12.reuse, 0x20, RZ ;  /* 0x000000200c0b7824 */ /* 0x042fe400078e00ff */
[----:B------:R-:W-:Y:S01]  /*b1f0*/  IMAD.SHL.U32 R12, R12, 0x800, RZ ;  /* 0x000008000c0c7824 */ /* 0x000fe200078e00ff */
[----:B------:R-:W-:Y:S01]  /*b200*/  SHF.R.S32.HI R9, RZ, 0x7, R4 ;  /* 0x00000007ff097819 */ /* 0x000fe20000011404 */
[----:B------:R-:W-:Y:S01]  /*b210*/  IMAD.MOV.U32 R3, RZ, RZ, 0x1 ;  /* 0x00000001ff037424 */ /* 0x000fe200078e00ff */
[----:B------:R-:W-:Y:S02]  /*b220*/  LOP3.LUT R11, R11, 0x20, RZ, 0xc0, !PT ;  /* 0x000000200b0b7812 */ /* 0x000fe400078ec0ff */
[----:B------:R-:W-:Y:S01]  /*b230*/  LOP3.LUT R12, R12, 0x800, RZ, 0xc0, !PT ;  /* 0x000008000c0c7812 */ /* 0x000fe200078ec0ff */
[----:B------:R-:W-:-:S07]  /*b240*/  VIADD R13, R9, 0x1 ;  /* 0x00000001090d7836 */ /* 0x000fce0000000000 */
.L_x_239:
[----:B------:R-:W-:-:S03]  /*b250*/  UMOV UR7, 0xffffffff ;  /* 0xffffffff00077882 */ /* 0x000fc60000000000 */
[----:B------:R-:W-:Y:S05]  /*b260*/  BRA.DIV UR7, `(.L_x_229) ;  /* 0x0000000e07907947 */ /* 0x000fea000b800000 */
[----:B------:R-:W-:-:S13]  /*b270*/  ELECT P6, URZ, PT ;  /* 0x00000000003f782f */ /* 0x000fda00038c0000 */
.L_x_248:
[----:B------:R-:W0:Y:S01]  /*b280*/  LDC R4, c[0x0][0x28c] ;  /* 0x0000a300ff047b82 */ /* 0x000e220000000800 */
[----:B------:R-:W-:Y:S01]  /*b290*/  BSSY B1, `(.L_x_230) ;  /* 0x0000044000017945 */ /* 0x000fe20003800000 */
[----:B0-----:R-:W-:-:S13]  /*b2a0*/  ISETP.LT.OR P6, PT, R4, 0x1, !P6 ;  /* 0x000000010400780c */ /* 0x001fda00077c1670 */
[----:B------:R-:W-:Y:S05]  /*b2b0*/  @P6 BRA `(.L_x_231) ;  /* 0x0000000400046947 */ /* 0x000fea0003800000 */
[----:B------:R-:W-:Y:S02]  /*b2c0*/  IMAD R21, R21, 0x180, RZ ;  /* 0x0000018015157824 */ /* 0x000fe400078e02ff */
[----:B------:R-:W-:Y:S02]  /*b2d0*/  IMAD R20, R20, 0x40, R11 ;  /* 0x0000004014147824 */ /* 0x000fe400078e020b */
[----:B------:R-:W-:Y:S02]  /*b2e0*/  IMAD.MOV.U32 R24, RZ, RZ, RZ ;  /* 0x000000ffff187224 */ /* 0x000fe400078e00ff */
[----:B------:R-:W-:Y:S02]  /*b2f0*/  IMAD.MOV.U32 R4, RZ, RZ, R13 ;  /* 0x000000ffff047224 */ /* 0x000fe400078e000d */
[----:B------:R-:W-:Y:S02]  /*b300*/  IMAD.MOV.U32 R5, RZ, RZ, R3 ;  /* 0x000000ffff057224 */ /* 0x000fe400078e0003 */
[----:B------:R-:W-:-:S07]  /*b310*/  IMAD.MOV.U32 R7, RZ, RZ, R8 ;  /* 0x000000ffff077224 */ /* 0x000fce00078e0008 */
.L_x_234:
[----:B------:R-:W0:Y:S01]  /*b320*/  S2R R15, SR_CgaCtaId ;  /* 0x00000000000f7919 */ /* 0x000e220000008800 */
[----:B------:R-:W-:Y:S02]  /*b330*/  MOV R14, 0x400 ;  /* 0x00000400000e7802 */ /* 0x000fe40000000f00 */
[----:B------:R-:W-:Y:S02]  /*b340*/  ISETP.NE.AND P1, PT, R0, RZ, PT ;  /* 0x000000ff0000720c */ /* 0x000fe40003f25270 */
[----:B0-----:R-:W-:Y:S02]  /*b350*/  LEA R22, R15, R14, 0x18 ;  /* 0x0000000e0f167211 */ /* 0x001fe400078ec0ff */
[----:B------:R-:W-:-:S09]  /*b360*/  SHF.L.U32 R14, R5, 0x1f, RZ ;  /* 0x0000001f050e7819 */ /* 0x000fd200000006ff */
[----:B------:R-:W0:Y:S01]  /*b370*/  @!P1 LDC R15, c[0x0][0x500] ;  /* 0x00014000ff0f9b82 */ /* 0x000e220000000800 */
[----:B------:R-:W-:-:S04]  /*b380*/  IMAD R23, R7, 0x8, R22 ;  /* 0x0000000807177824 */ /* 0x000fc800078e0216 */
[----:B------:R-:W1:Y:S02]  /*b390*/  SYNCS.PHASECHK.TRANS64.TRYWAIT P0, [R23+URZ+0x10], R14 ;  /* 0x0000100e170075a7 */ /* 0x000e64000800017f */
[----:B-1----:R-:W-:Y:S05]  /*b3a0*/  @!P0 BRA `(.L_x_232) ;  /* 0x0000000c00608947 */ /* 0x002fea0003800000 */
.L_x_249:
[----:B-1----:R-:W-:Y:S01]  /*b3b0*/  PRMT R14, R19, 0x9910, RZ ;  /* 0x00009910130e7816 */ /* 0x002fe200000000ff */
[----:B0-----:R0:W-:Y:S03]  /*b3c0*/  @!P1 SYNCS.ARRIVE.TRANS64 RZ, [R23+URZ], R15 ;  /* 0x0000000f17ff99a7 */ /* 0x0011e6000800003f */
[----:B------:R-:W-:-:S13]  /*b3d0*/  ISETP.NE.AND P0, PT, R14, 0x2, PT ;  /* 0x000000020e00780c */ /* 0x000fda0003f05270 */
[----:B0-----:R-:W-:Y:S05]  /*b3e0*/  @P0 BRA `(.L_x_233) ;  /* 0x0000000000040947 */ /* 0x001fea0003800000 */
[----:B------:R-:W-:Y:S01]  /*b3f0*/  BPT.TRAP 0x1 ;  /* 0x000000040000795c */ /* 0x000fe20000300000 */
.L_x_233:
[----:B------:R-:W-:Y:S01]  /*b400*/  IMAD R14, R7, 0x18000, R22 ;  /* 0x00018000070e7824 */ /* 0x000fe200078e0216 */
[----:B------:R-:W-:Y:S01]  /*b410*/  R2UR UR34, R24 ;  /* 0x00000000182272ca */ /* 0x000fe200000e0000 */
[----:B------:R-:W-:Y:S01]  /*b420*/  VIADD R4, R4, 0xffffffff ;  /* 0xffffffff04047836 */ /* 0x000fe20000000000 */
[----:B------:R-:W-:Y:S01]  /*b430*/  R2UR UR33, R23 ;  /* 0x00000000172172ca */ /* 0x000fe200000e0000 */
[----:B------:R-:W-:Y:S01]  /*b440*/  UIADD3 UR14, UP0, UR30, 0xf0, URZ ;  /* 0x000000f01e0e7890 */ /* 0x000fe2000ff1e03f */
[----:B------:R-:W-:Y:S01]  /*b450*/  R2UR UR24, R14 ;  /* 0x000000000e1872ca */ /* 0x000fe200000e0000 */
[----:B------:R-:W-:Y:S01]  /*b460*/  IMAD R14, R7, 0x2000, R12 ;  /* 0x00002000070e7824 */ /* 0x000fe200078e020c */
[----:B------:R-:W-:Y:S01]  /*b470*/  R2UR UR36, R6 ;  /* 0x00000000062472ca */ /* 0x000fe200000e0000 */
[----:B------:R-:W-:Y:S01]  /*b480*/  UIADD3 UR42, UP1, UR30, 0x1f0, URZ ;  /* 0x000001f01e2a7890 */ /* 0x000fe2000ff3e03f */
[----:B------:R-:W-:Y:S01]  /*b490*/  R2UR UR35, R21 ;  /* 0x00000000152372ca */ /* 0x000fe200000e0000 */
[----:B------:R-:W-:Y:S01]  /*b4a0*/  IMAD R14, R14, 0x2, R22 ;  /* 0x000000020e0e7824 */ /* 0x000fe200078e0216 */
[----:B------:R-:W-:Y:S01]  /*b4b0*/  R2UR UR19, R20 ;  /* 0x00000000141372ca */ /* 0x000fe200000e0000 */
[----:B------:R-:W-:Y:S01]  /*b4c0*/  UIADD3.X UR15, URZ, UR31, URZ, UP0, !UPT ;  /* 0x0000001f3f0f7290 */ /* 0x000fe200087fe43f */
[----:B------:R-:W-:Y:S01]  /*b4d0*/  ISETP.GT.AND P1, PT, R4, 0x1, PT ;  /* 0x000000010400780c */ /* 0x000fe20003f24270 */
[----:B------:R-:W-:Y:S01]  /*b4e0*/  UIADD3 UR26, UR34, 0x40, URZ ;  /* 0x00000040221a7890 */ /* 0x000fe2000fffe03f */
[----:B------:R-:W-:Y:S01]  /*b4f0*/  R2UR UR8, R14 ;  /* 0x000000000e0872ca */ /* 0x000fe200000e0000 */
[----:B------:R-:W-:Y:S01]  /*b500*/  UIADD3.X UR43, URZ, UR31, URZ, UP1, !UPT ;  /* 0x0000001f3f2b7290 */ /* 0x000fe20008ffe43f */
[----:B------:R-:W-:Y:S01]  /*b510*/  VIADD R7, R7, 0x1 ;  /* 0x0000000107077836 */ /* 0x000fe20000000000 */
[----:B------:R-:W-:Y:S01]  /*b520*/  UIADD3 UR32, UR24, 0x100, URZ ;  /* 0x0000010018207890 */ /* 0x000fe2000fffe03f */
[----:B------:R-:W-:Y:S01]  /*b530*/  VIADD R24, R24, 0x80 ;  /* 0x0000008018187836 */ /* 0x000fe20000000000 */
[----:B------:R-:W-:Y:S01]  /*b540*/  UIADD3 UR24, UR24, 0xc100, URZ ;  /* 0x0000c10018187890 */ /* 0x000fe2000fffe03f */
[----:B------:R-:W-:Y:S01]  /*b550*/  UMOV UR22, 0x0 ;  /* 0x0000000000167882 */ /* 0x000fe20000000000 */
[----:B------:R-:W-:Y:S01]  /*b560*/  UMOV UR23, 0x10000000 ;  /* 0x1000000000177882 */ /* 0x000fe20000000000 */
[----:B------:R-:W-:Y:S01]  /*b570*/  ISETP.NE.AND P0, PT, R7, 0x2, PT ;  /* 0x000000020700780c */ /* 0x000fe20003f05270 */
[----:B------:R-:W-:Y:S01]  /*b580*/  UMOV UR25, UR33 ;  /* 0x0000002100197c82 */ /* 0x000fe20008000000 */
[----:B------:R-:W-:Y:S01]  /*b590*/  UMOV UR28, UR36 ;  /* 0x00000024001c7c82 */ /* 0x000fe20008000000 */
[----:B------:R-:W-:-:S02]  /*b5a0*/  UMOV UR27, UR35 ;  /* 0x00000023001b7c82 */ /* 0x000fc40008000000 */
[----:B------:R-:W-:Y:S01]  /*b5b0*/  UIADD3 UR16, UR8, 0x30100, URZ ;  /* 0x0003010008107890 */ /* 0x000fe2000fffe03f */
[----:B------:R0:W-:Y:S01]  /*b5c0*/  UTMALDG.3D [UR32], [UR14], desc[UR22] ;  /* 0x000016200e0075b4 */ /* 0x0001e20008011000 */
[----:B------:R-:W-:Y:S01]  /*b5d0*/  UIADD3 UR8, UR8, 0x32100, URZ ;  /* 0x0003210008087890 */ /* 0x000fe2000fffe03f */
[----:B------:R-:W-:Y:S01]  /*b5e0*/  SEL R14, RZ, 0x1, P0 ;  /* 0x00000001ff0e7807 */ /* 0x000fe20000000000 */
[----:B------:R-:W-:Y:S01]  /*b5f0*/  UMOV UR7, 0x30000 ;  /* 0x0003000000077882 */ /* 0x000fe20000000000 */
[----:B------:R-:W-:Y:S01]  /*b600*/  UMOV UR17, UR33 ;  /* 0x0000002100117c82 */ /* 0x000fe20008000000 */
[----:B------:R-:W-:Y:S01]  /*b610*/  UMOV UR18, UR34 ;  /* 0x0000002200127c82 */ /* 0x000fe20008000000 */
[----:B------:R-:W-:Y:S01]  /*b620*/  UMOV UR20, UR36 ;  /* 0x0000002400147c82 */ /* 0x000fe20008000000 */
[----:B------:R-:W-:Y:S01]  /*b630*/  UMOV UR9, UR33 ;  /* 0x0000002100097c82 */ /* 0x000fe20008000000 */
[----:B------:R-:W-:Y:S01]  /*b640*/  UMOV UR11, UR19 ;  /* 0x00000013000b7c82 */ /* 0x000fe20008000000 */
[----:B------:R-:W-:Y:S01]  /*b650*/  UMOV UR12, UR36 ;  /* 0x00000024000c7c82 */ /* 0x000fe20008000000 */
[----:B------:R0:W-:Y:S01]  /*b660*/  UTMALDG.3D [UR24], [UR14], desc[UR22] ;  /* 0x000016180e0075b4 */ /* 0x0001e20008011000 */
[----:B------:R-:W-:Y:S01]  /*b670*/  UMOV UR10, UR26 ;  /* 0x0000001a000a7c82 */ /* 0x000fe20008000000 */
[----:B------:R-:W-:-:S02]  /*b680*/  LOP3.LUT R5, R5, R14, RZ, 0x3c, !PT ;  /* 0x0000000e05057212 */ /* 0x000fc400078e3cff */
[----:B------:R-:W-:Y:S01]  /*b690*/  SEL R7, R7, RZ, P0 ;  /* 0x000000ff07077207 */ /* 0x000fe20000000000 */
[----:B------:R0:W-:Y:S01]  /*b6a0*/  UTMALDG.3D.MULTICAST [UR16], [UR42], UR7, desc[UR22] ;  /* 0x000016102a0073b4 */ /* 0x0001e20008011807 */
[----:B------:R0:W-:Y:S02]  /*b6b0*/  UTMALDG.3D.MULTICAST [UR8], [UR42], UR7, desc[UR22] ;  /* 0x000016082a0073b4 */ /* 0x0001e40008011807 */
[----:B0-----:R-:W-:Y:S05]  /*b6c0*/  @P1 BRA `(.L_x_234) ;  /* 0xfffffffc00141947 */ /* 0x001fea000383ffff */
.L_x_231:
[----:B------:R-:W-:Y:S05]  /*b6d0*/  BSYNC B1 ;  /* 0x0000000000017941 */ /* 0x000fea0003800000 */
.L_x_230:
[----:B------:R-:W-:Y:S01]  /*b6e0*/  LOP3.LUT P1, RZ, R10, 0xff, RZ, 0xc0, !PT ;  /* 0x000000ff0aff7812 */ /* 0x000fe2000782c0ff */
[----:B------:R-:W-:Y:S01]  /*b6f0*/  IMAD.IADD R8, R9, 0x1, R8 ;  /* 0x0000000109087824 */ /* 0x000fe200078e0208 */
[----:B------:R-:W-:Y:S01]  /*b700*/  IADD3 R16, P2, R16, UR38, RZ ;  /* 0x0000002610107c10 */ /* 0x000fe2000ff5e0ff */
[----:B------:R-:W-:Y:S01]  /*b710*/  ULDC.64 UR8, c[0x0][0x650] ;  /* 0x0001940000087ab9 */ /* 0x000fe20000000a00 */
[----:B------:R-:W-:Y:S01]  /*b720*/  BSSY B1, `(.L_x_235) ;  /* 0x000006d000017945 */ /* 0x000fe20003800000 */
[----:B------:R-:W-:Y:S01]  /*b730*/  IMAD.MOV.U32 R21, RZ, RZ, -0x1 ;  /* 0xffffffffff157424 */ /* 0x000fe200078e00ff */
[----:B------:R-:W-:Y:S01]  /*b740*/  SHF.R.U32.HI R4, RZ, 0x1, R8 ;  /* 0x00000001ff047819 */ /* 0x000fe20000011608 */
[----:B------:R-:W-:Y:S01]  /*b750*/  IMAD.MOV.U32 R20, RZ, RZ, -0x1 ;  /* 0xffffffffff147424 */ /* 0x000fe200078e00ff */
[----:B------:R-:W-:Y:S02]  /*b760*/  ISETP.GT.U32.AND P0, PT, R8, 0x1, PT ;  /* 0x000000010800780c */ /* 0x000fe40003f04070 */
[----:B------:R-:W-:-:S02]  /*b770*/  LOP3.LUT R4, R4, 0x1, RZ, 0xc0, !PT ;  /* 0x0000000104047812 */ /* 0x000fc400078ec0ff */
[----:B------:R-:W-:Y:S01]  /*b780*/  ISETP.LT.U32.AND P0, PT, R9, 0x2, P0 ;  /* 0x000000020900780c */ /* 0x000fe20000701070 */
[----:B------:R-:W0:Y:S01]  /*b790*/  @P1 S2R R6, SR_CgaCtaId ;  /* 0x0000000000061919 */ /* 0x000e220000008800 */
[----:B------:R-:W-:Y:S02]  /*b7a0*/  @P1 MOV R5, 0x400 ;  /* 0x0000040000051802 */ /* 0x000fe40000000f00 */
[----:B------:R-:W-:Y:S02]  /*b7b0*/  IADD3.X R17, R17, UR41, RZ, P2, !PT ;  /* 0x0000002911117c10 */ /* 0x000fe400097fe4ff */
[----:B------:R-:W-:Y:S02]  /*b7c0*/  ISETP.GE.U32.AND P2, PT, R16, UR8, PT ;  /* 0x0000000810007c0c */ /* 0x000fe4000bf46070 */
[----:B------:R-:W-:Y:S02]  /*b7d0*/  LOP3.LUT R8, R8, 0x1, RZ, 0xc0, !PT ;  /* 0x0000000108087812 */ /* 0x000fe400078ec0ff */
[----:B------:R-:W-:-:S02]  /*b7e0*/  PRMT R10, RZ, 0x7610, R10 ;  /* 0x00007610ff0a7816 */ /* 0x000fc4000000000a */
[----:B0-----:R-:W-:Y:S01]  /*b7f0*/  @P1 LEA R5, R6, R5, 0x18 ;  /* 0x0000000506051211 */ /* 0x001fe200078ec0ff */
[----:B------:R-:W-:-:S03]  /*b800*/  IMAD.MOV.U32 R6, RZ, RZ, -0x1 ;  /* 0xffffffffff067424 */ /* 0x000fc600078e00ff */
[----:B------:R0:W-:Y:S01]  /*b810*/  @P1 SYNCS.ARRIVE.TRANS64.A1T0 RZ, [R5+URZ+0x38], RZ ;  /* 0x000038ff05ff19a7 */ /* 0x0001e2000810003f */
[----:B------:R-:W-:Y:S02]  /*b820*/  ISETP.NE.U32.AND P1, PT, R4, 0x1, PT ;  /* 0x000000010400780c */ /* 0x000fe40003f25070 */
[----:B------:R-:W-:Y:S02]  /*b830*/  SEL R4, RZ, 0x1, !P0 ;  /* 0x00000001ff047807 */ /* 0x000fe40004000000 */
[----:B------:R-:W-:Y:S02]  /*b840*/  ISETP.GE.U32.AND.EX P0, PT, R17, UR9, PT, P2 ;  /* 0x0000000911007c0c */ /* 0x000fe4000bf06120 */
[----:B------:R-:W-:-:S04]  /*b850*/  ISETP.GT.U32.AND P1, PT, R9, 0x1, !P1 ;  /* 0x000000010900780c */ /* 0x000fc80004f24070 */
[----:B0-----:R-:W-:-:S04]  /*b860*/  SEL R5, RZ, 0x1, !P1 ;  /* 0x00000001ff057807 */ /* 0x001fc80004800000 */
[--C-:B------:R-:W-:Y:S02]  /*b870*/  LOP3.LUT R3, R5, R3, R4.reuse, 0x96, !PT ;  /* 0x0000000305037212 */ /* 0x100fe400078e9604 */
[----:B------:R-:W-:Y:S01]  /*b880*/  PRMT R4, RZ, 0x7610, R4 ;  /* 0x00007610ff047816 */ /* 0x000fe20000000004 */
[----:B------:R-:W-:Y:S06]  /*b890*/  @P0 BRA `(.L_x_236) ;  /* 0x0000000400540947 */ /* 0x000fec0003800000 */
[----:B------:R-:W0:Y:S01]  /*b8a0*/  S2R R15, SR_CTAID.X ;  /* 0x00000000000f7919 */ /* 0x000e220000002500 */
[----:B------:R-:W-:Y:S01]  /*b8b0*/  ULDC.64 UR8, c[0x0][0x628] ;  /* 0x00018a0000087ab9 */ /* 0x000fe20000000a00 */
[----:B------:R-:W-:Y:S01]  /*b8c0*/  ULDC UR10, c[0x0][0x630] ;  /* 0x00018c00000a7ab9 */ /* 0x000fe20000000800 */
[----:B------:R-:W-:Y:S01]  /*b8d0*/  ISETP.NE.U32.AND P0, PT, RZ, UR8, PT ;  /* 0x00000008ff007c0c */ /* 0x000fe2000bf05070 */
[----:B------:R-:W1:Y:S01]  /*b8e0*/  S2R R20, SR_CTAID.Y ;  /* 0x0000000000147919 */ /* 0x000e620000002600 */
[----:B------:R-:W-:Y:S01]  /*b8f0*/  ULDC UR11, c[0x0][0x150] ;  /* 0x00005400000b7ab9 */ /* 0x000fe20000000800 */
[----:B------:R-:W-:Y:S01]  /*b900*/  IMAD.MOV.U32 R4, RZ, RZ, R16 ;  /* 0x000000ffff047224 */ /* 0x000fe200078e0010 */
[----:B------:R-:W-:Y:S01]  /*b910*/  ISETP.NE.AND.EX P0, PT, RZ, UR9, PT, P0 ;  /* 0x00000009ff007c0c */ /* 0x000fe2000bf05300 */
[----:B------:R-:W-:Y:S01]  /*b920*/  IMAD.MOV.U32 R5, RZ, RZ, R17 ;  /* 0x000000ffff057224 */ /* 0x000fe200078e0011 */
[----:B0-----:R-:W-:-:S11]  /*b930*/  I2FP.F32.U32 R22, R15 ;  /* 0x0000000f00167245 */ /* 0x001fd60000201000 */
[----:B------:R-:W-:Y:S05]  /*b940*/  @!P0 BRA `(.L_x_237) ;  /* 0x0000000000288947 */ /* 0x000fea0003800000 */
[----:B------:R-:W-:Y:S02]  /*b950*/  ULDC UR7, c[0x0][0x634] ;  /* 0x00018d0000077ab9 */ /* 0x000fe40000000800 */
[----:B------:R-:W-:-:S05]  /*b960*/  IADD3 R5, P0, R16, UR7, RZ ;  /* 0x0000000710057c10 */ /* 0x000fca000ff1e0ff */
[----:B------:R-:W-:-:S04]  /*b970*/  IMAD.X R21, RZ, RZ, R17, P0 ;  /* 0x000000ffff157224 */ /* 0x000fc800000e0611 */
[----:B------:R-:W-:-:S04]  /*b980*/  IMAD.WIDE.U32 R6, R21, UR8, RZ ;  /* 0x0000000815067c25 */ /* 0x000fc8000f8e00ff */
[----:B------:R-:W-:-:S04]  /*b990*/  IMAD.WIDE.U32 R6, P0, R5, UR9, R6 ;  /* 0x0000000905067c25 */ /* 0x000fc8000f800006 */
[----:B------:R-:W-:-:S04]  /*b9a0*/  IMAD.WIDE.U32 R4, R5, UR8, RZ ;  /* 0x0000000805047c25 */ /* 0x000fc8000f8e00ff */
[----:B------:R-:W-:Y:S01]  /*b9b0*/  IMAD.MOV.U32 R4, RZ, RZ, R7 ;  /* 0x000000ffff047224 */ /* 0x000fe200078e0007 */
[----:B------:R-:W-:Y:S01]  /*b9c0*/  IADD3 RZ, P1, R5, R6, RZ ;  /* 0x0000000605ff7210 */ /* 0x000fe20007f3e0ff */
[----:B------:R-:W-:-:S04]  /*b9d0*/  IMAD.X R5, RZ, RZ, RZ, P0 ;  /* 0x000000ffff057224 */ /* 0x000fc800000e06ff */
[----:B------:R-:W-:-:S08]  /*b9e0*/  IMAD.WIDE.U32.X R4, R21, UR9, R4, P1 ;  /* 0x0000000915047c25 */ /* 0x000fd000088e0404 */
.L_x_237:
[--C-:B------:R-:W-:Y:S01]  /*b9f0*/  SHF.R.U64 R14, R4, UR10, R5.reuse ;  /* 0x0000000a040e7c19 */ /* 0x100fe20008001205 */
[----:B------:R-:W-:Y:S01]  /*ba00*/  FMUL R22, R22, UR11 ;  /* 0x0000000b16167c20 */ /* 0x000fe20008400000 */
[----:B------:R-:W-:Y:S01]  /*ba10*/  SHF.R.U32.HI R4, RZ, UR10, R5 ;  /* 0x0000000aff047c19 */ /* 0x000fe20008011605 */
[----:B------:R-:W0:Y:S01]  /*ba20*/  LDC R6, c[0x0][0x144] ;  /* 0x00005100ff067b82 */ /* 0x000e220000000800 */
[----:B------:R-:W-:Y:S01]  /*ba30*/  IADD3 R5, P0, RZ, -R14, RZ ;  /* 0x8000000eff057210 */ /* 0x000fe20007f1e0ff */
[----:B------:R-:W-:Y:S01]  /*ba40*/  ULDC UR7, c[0x0][0x154] ;  /* 0x0000550000077ab9 */ /* 0x000fe20000000800 */
[----:B-1----:R-:W-:Y:S01]  /*ba50*/  I2FP.F32.U32 R7, R20 ;  /* 0x0000001400077245 */ /* 0x002fe20000201000 */
[----:B------:R-:W1:Y:S01]  /*ba60*/  F2I.U32.TRUNC.NTZ R22, R22 ;  /* 0x0000001600167305 */ /* 0x000e62000020f000 */
[----:B------:R-:W-:Y:S01]  /*ba70*/  ULDC.64 UR8, c[0x0][0x620] ;  /* 0x0001880000087ab9 */ /* 0x000fe20000000a00 */
[----:B------:R-:W-:Y:S01]  /*ba80*/  IMAD.X R4, RZ, RZ, ~R4, P0 ;  /* 0x000000ffff047224 */ /* 0x000fe200000e0e04 */
[----:B------:R-:W-:Y:S01]  /*ba90*/  ISETP.NE.AND P2, PT, R2, 0x1, PT ;  /* 0x000000010200780c */ /* 0x000fe20003f45270 */
[----:B------:R-:W-:Y:S01]  /*baa0*/  FMUL R23, R7, UR7 ;  /* 0x0000000707177c20 */ /* 0x000fe20008400000 */
[----:B------:R-:W2:Y:S01]  /*bab0*/  LDC R25, c[0x0][0x148] ;  /* 0x00005200ff197b82 */ /* 0x000ea20000000800 */
[----:B------:R-:W-:Y:S01]  /*bac0*/  IMAD R4, R4, UR8, RZ ;  /* 0x0000000804047c24 */ /* 0x000fe2000f8e02ff */
[----:B------:R-:W-:-:S03]  /*bad0*/  ULDC UR7, c[0x0][0x618] ;  /* 0x0001860000077ab9 */ /* 0x000fc60000000800 */
[----:B------:R-:W3:Y:S01]  /*bae0*/  F2I.U32.TRUNC.NTZ R23, R23 ;  /* 0x0000001700177305 */ /* 0x000ee2000020f000 */
[C---:B------:R-:W-:Y:S02]  /*baf0*/  IMAD R7, R5.reuse, UR9, R4 ;  /* 0x0000000905077c24 */ /* 0x040fe4000f8e0204 */
[----:B------:R-:W-:Y:S01]  /*bb00*/  IMAD.WIDE.U32 R4, R5, UR8, R16 ;  /* 0x0000000805047c25 */ /* 0x000fe2000f8e0010 */
[----:B------:R-:W-:Y:S02]  /*bb10*/  ULDC.64 UR8, c[0x0][0x640] ;  /* 0x0001900000087ab9 */ /* 0x000fe40000000a00 */
[----:B------:R-:W-:Y:S01]  /*bb20*/  ISETP.NE.U32.AND P0, PT, RZ, UR8, PT ;  /* 0x00000008ff007c0c */ /* 0x000fe2000bf05070 */
[----:B------:R-:W-:Y:S02]  /*bb30*/  IMAD.IADD R5, R5, 0x1, R7 ;  /* 0x0000000105057824 */ /* 0x000fe400078e0207 */
[----:B-1----:R-:W-:Y:S01]  /*bb40*/  IMAD.MOV R22, RZ, RZ, -R22 ;  /* 0x000000ffff167224 */ /* 0x002fe200078e0a16 */
[----:B------:R-:W-:-:S02]  /*bb50*/  ISETP.NE.AND.EX P0, PT, RZ, UR9, PT, P0 ;  /* 0x00000009ff007c0c */ /* 0x000fc4000bf05300 */
[----:B------:R-:W-:Y:S01]  /*bb60*/  SHF.R.U64 R21, R4, UR7, R5 ;  /* 0x0000000704157c19 */ /* 0x000fe20008001205 */
[----:B0-----:R-:W-:Y:S01]  /*bb70*/  IMAD R15, R6, R22, R15 ;  /* 0x00000016060f7224 */ /* 0x001fe200078e020f */
[----:B------:R-:W-:Y:S01]  /*bb80*/  SHF.R.U32.HI R4, RZ, UR7, R5 ;  /* 0x00000007ff047c19 */ /* 0x000fe20008011605 */
[----:B------:R-:W-:Y:S01]  /*bb90*/  ULDC UR7, c[0x0][0x608] ;  /* 0x0001820000077ab9 */ /* 0x000fe20000000800 */
[----:B---3--:R-:W-:Y:S02]  /*bba0*/  IMAD.MOV R6, RZ, RZ, -R23 ;  /* 0x000000ffff067224 */ /* 0x008fe400078e0a17 */
[--C-:B------:R-:W-:Y:S02]  /*bbb0*/  SHF.R.U64 R22, R21, UR7, R4.reuse ;  /* 0x0000000715167c19 */ /* 0x100fe40008001204 */
[----:B------:R-:W-:Y:S01]  /*bbc0*/  SHF.R.U32.HI R5, RZ, UR7, R4 ;  /* 0x00000007ff057c19 */ /* 0x000fe20008011604 */
[----:B------:R-:W-:Y:S01]  /*bbd0*/  ULDC UR7, c[0x0][0x658] ;  /* 0x0001960000077ab9 */ /* 0x000fe20000000800 */
[----:B--2---:R-:W-:-:S02]  /*bbe0*/  @P2 IMAD R15, R25, R6, R20 ;  /* 0x00000006190f2224 */ /* 0x004fc400078e0214 */
[--C-:B------:R-:W-:Y:S02]  /*bbf0*/  SHF.R.U64 R20, R22, UR7, R5.reuse ;  /* 0x0000000716147c19 */ /* 0x100fe40008001205 */
[----:B------:R-:W-:-:S03]  /*bc00*/  SHF.R.U32.HI R23, RZ, UR7, R5 ;  /* 0x00000007ff177c19 */ /* 0x000fc60008011605 */
[----:B------:R-:W-:Y:S02]  /*bc10*/  IMAD.MOV.U32 R6, RZ, RZ, R20 ;  /* 0x000000ffff067224 */ /* 0x000fe400078e0014 */
[----:B------:R-:W-:Y:S01]  /*bc20*/  IMAD.MOV.U32 R5, RZ, RZ, R23 ;  /* 0x000000ffff057224 */ /* 0x000fe200078e0017 */
[----:B------:R-:W-:Y:S06]  /*bc30*/  @!P0 BRA `(.L_x_238) ;  /* 0x00000000002c8947 */ /* 0x000fec0003800000 */
        /* <DEDUP_REMOVED lines=9> */
[----:B------:R-:W-:-:S04]  /*bcd0*/  IMAD.WIDE.U32.X R4, R23, UR9, R4, P1 ;  /* 0x0000000917047c25 */ /* 0x000fc800088e0404 */
[----:B------:R-:W-:-:S07]  /*bce0*/  IMAD.MOV.U32 R6, RZ, RZ, R4 ;  /* 0x000000ffff067224 */ /* 0x000fce00078e0004 */
.L_x_238:
[----:B------:R-:W-:Y:S01]  /*bcf0*/  ULDC UR7, c[0x0][0x648] ;  /* 0x0001920000077ab9 */ /* 0x000fe20000000800 */
[----:B------:R-:W-:Y:S01]  /*bd00*/  LOP3.LUT R4, R22, UR6, RZ, 0xc0, !PT ;  /* 0x0000000616047c12 */ /* 0x000fe2000f8ec0ff */
[----:B------:R-:W-:Y:S01]  /*bd10*/  ULDC UR8, c[0x0][0x610] ;  /* 0x0001840000087ab9 */ /* 0x000fe20000000800 */
[----:B------:R-:W-:Y:S01]  /*bd20*/  SHF.R.U64 R5, R6, UR7, R5 ;  /* 0x0000000706057c19 */ /* 0x000fe20008001205 */
[----:B------:R-:W-:Y:S01]  /*bd30*/  ULDC UR7, c[0x0][0x638] ;  /* 0x00018e0000077ab9 */ /* 0x000fe20000000800 */
[----:B------:R-:W-:-:S03]  /*bd40*/  LOP3.LUT R21, R21, UR4, RZ, 0xc0, !PT ;  /* 0x0000000415157c12 */ /* 0x000fc6000f8ec0ff */
[----:B------:R-:W-:Y:S02]  /*bd50*/  IMAD.MOV R7, RZ, RZ, -R5 ;  /* 0x000000ffff077224 */ /* 0x000fe400078e0a05 */
[----:B------:R-:W-:Y:S02]  /*bd60*/  IMAD R4, R5, UR5, R4 ;  /* 0x0000000505047c24 */ /* 0x000fe4000f8e0204 */
[----:B------:R-:W-:Y:S01]  /*bd70*/  IMAD R20, R7, UR7, R20 ;  /* 0x0000000707147c24 */ /* 0x000fe2000f8e0214 */
[----:B------:R-:W-:Y:S01]  /*bd80*/  ULDC UR7, c[0x0][0x600] ;  /* 0x0001800000077ab9 */ /* 0x000fe20000000800 */
[----:B------:R-:W-:Y:S02]  /*bd90*/  IMAD R15, R4, UR8, R15 ;  /* 0x00000008040f7c24 */ /* 0x000fe4000f8e020f */
[----:B------:R-:W-:Y:S02]  /*bda0*/  IMAD R6, R20, UR7, R21 ;  /* 0x0000000714067c24 */ /* 0x000fe4000f8e0215 */
[----:B------:R-:W-:-:S03]  /*bdb0*/  IMAD.MOV.U32 R4, RZ, RZ, 0x1 ;  /* 0x00000001ff047424 */ /* 0x000fc600078e00ff */
[----:B------:R-:W-:Y:S02]  /*bdc0*/  SEL R20, R6, R15, !P2 ;  /* 0x0000000f06147207 */ /* 0x000fe40005000000 */
[----:B------:R-:W-:Y:S01]  /*bdd0*/  SEL R21, R15, R6, !P2 ;  /* 0x000000060f157207 */ /* 0x000fe20005000000 */
[----:B------:R-:W-:-:S07]  /*bde0*/  IMAD.MOV.U32 R6, RZ, RZ, R14 ;  /* 0x000000ffff067224 */ /* 0x000fce00078e000e */
.L_x_236:
[----:B------:R-:W-:Y:S05]  /*bdf0*/  BSYNC B1 ;  /* 0x0000000000017941 */ /* 0x000fea0003800000 */
.L_x_235:
[----:B------:R-:W-:-:S13]  /*be00*/  LOP3.LUT P0, RZ, R4, 0xff, RZ, 0xc0, !PT ;  /* 0x000000ff04ff7812 */ /* 0x000fda000780c0ff */
[----:B------:R-:W-:Y:S05]  /*be10*/  @P0 BRA `(.L_x_239) ;  /* 0xfffffff4000c0947 */ /* 0x000fea000383ffff */
[----:B------:R-:W-:Y:S05]  /*be20*/  BSYNC B0 ;  /* 0x0000000000007941 */ /* 0x000fea0003800000 */
.L_x_228:
[----:B------:R-:W-:-:S03]  /*be30*/  UMOV UR7, 0xffffffff ;  /* 0xffffffff00077882 */ /* 0x000fc60000000000 */
[----:B------:R-:W-:Y:S05]  /*be40*/  BRA.DIV UR7, `(.L_x_240) ;  /* 0x0000000207cc7947 */ /* 0x000fea000b800000 */
[----:B------:R-:W-:-:S13]  /*be50*/  ELECT P6, URZ, PT ;  /* 0x00000000003f782f */ /* 0x000fda00038c0000 */
.L_x_252:
[----:B------:R-:W-:Y:S04]  /*be60*/  BSSY B0, `(.L_x_241) ;  /* 0x0000019000007945 */ /* 0x000fe80003800000 */
[----:B------:R-:W-:Y:S05]  /*be70*/  @!P6 BRA `(.L_x_242) ;  /* 0x00000000005ce947 */ /* 0x000fea0003800000 */
[----:B------:R-:W-:-:S04]  /*be80*/  LOP3.LUT R18, R18, 0x2, RZ, 0xfc, !PT ;  /* 0x0000000212127812 */ /* 0x000fc800078efcff */
[----:B------:R-:W-:-:S13]  /*be90*/  ISETP.NE.AND P0, PT, R18, 0x3, PT ;  /* 0x000000031200780c */ /* 0x000fda0003f05270 */
[----:B------:R-:W-:Y:S05]  /*bea0*/  @!P0 BRA `(.L_x_243) ;  /* 0x0000000000048947 */ /* 0x000fea0003800000 */
[----:B------:R-:W-:Y:S01]  /*beb0*/  BPT.TRAP 0x1 ;  /* 0x000000040000795c */ /* 0x000fe20000300000 */
.L_x_243:
[----:B------:R-:W0:Y:S01]  /*bec0*/  S2R R5, SR_CgaCtaId ;  /* 0x0000000000057919 */ /* 0x000e220000008800 */
[----:B------:R-:W-:Y:S02]  /*bed0*/  MOV R0, 0x400 ;  /* 0x0000040000007802 */ /* 0x000fe40000000f00 */
[----:B------:R-:W-:Y:S02]  /*bee0*/  SHF.L.U32 R2, R3, 0x1f, RZ ;  /* 0x0000001f03027819 */ /* 0x000fe400000006ff */
[----:B0-----:R-:W-:-:S05]  /*bef0*/  LEA R5, R5, R0, 0x18 ;  /* 0x0000000005057211 */ /* 0x001fca00078ec0ff */
[----:B------:R-:W-:-:S04]  /*bf00*/  VIADD R5, R5, 0x10 ;  /* 0x0000001005057836 */ /* 0x000fc80000000000 */
[C---:B------:R-:W-:Y:S02]  /*bf10*/  IMAD R7, R8.reuse, 0x8, R5 ;  /* 0x0000000808077824 */ /* 0x040fe400078e0205 */
[----:B------:R-:W-:Y:S02]  /*bf20*/  VIADD R8, R8, 0x1 ;  /* 0x0000000108087836 */ /* 0x000fe40000000000 */
[----:B------:R-:W0:Y:S03]  /*bf30*/  SYNCS.PHASECHK.TRANS64.TRYWAIT P0, [R7+URZ], R2 ;  /* 0x00000002070075a7 */ /* 0x000e26000800017f */
[----:B------:R-:W-:-:S04]  /*bf40*/  ISETP.NE.AND P1, PT, R8, 0x2, PT ;  /* 0x000000020800780c */ /* 0x000fc80003f25270 */
[----:B------:R-:W-:Y:S02]  /*bf50*/  SEL R0, RZ, 0x1, P1 ;  /* 0x00000001ff007807 */ /* 0x000fe40000800000 */
[----:B------:R-:W-:Y:S02]  /*bf60*/  SEL R8, R8, RZ, P1 ;  /* 0x000000ff08087207 */ /* 0x000fe40000800000 */
[----:B------:R-:W-:Y:S01]  /*bf70*/  LOP3.LUT R0, R3, R0, RZ, 0x3c, !PT ;  /* 0x0000000003007212 */ /* 0x000fe200078e3cff */
[----:B0-----:R-:W-:Y:S06]  /*bf80*/  @!P0 BRA `(.L_x_244) ;  /* 0x00000000009c8947 */ /* 0x001fec0003800000 */
.L_x_253:
[----:B------:R-:W-:Y:S01]  /*bf90*/  IMAD R5, R8, 0x8, R5 ;  /* 0x0000000808057824 */ /* 0x000fe200078e0205 */
[----:B------:R-:W-:-:S07]  /*bfa0*/  SHF.L.U32 R0, R0, 0x1f, RZ ;  /* 0x0000001f00007819 */ /* 0x000fce00000006ff */
.L_x_245:
[----:B-1----:R1:W2:Y:S02]  /*bfb0*/  SYNCS.PHASECHK.TRANS64.TRYWAIT P0, [R5+URZ], R0 ;  /* 0x00000000050075a7 */ /* 0x0022a4000800017f */
[----:B--2---:R-:W-:Y:S05]  /*bfc0*/  @!P0 NANOSLEEP.SYNCS 0x989680 ;  /* 0x009896800000895d */ /* 0x004fea0003900000 */
[----:B------:R-:W2:Y:S02]  /*bfd0*/  @!P0 SYNCS.PHASECHK.TRANS64 P0, [R5+URZ], R0 ;  /* 0x00000000050085a7 */ /* 0x000ea4000800007f */
[----:B--2---:R-:W-:Y:S05]  /*bfe0*/  @!P0 BRA `(.L_x_245) ;  /* 0xfffffffc00f08947 */ /* 0x004fea000383ffff */
.L_x_242:
[----:B------:R-:W-:Y:S05]  /*bff0*/  BSYNC B0 ;  /* 0x0000000000007941 */ /* 0x000fea0003800000 */
.L_x_241:
[----:B------:R-:W-:Y:S05]  /*c000*/  EXIT ;  /* 0x000000000000794d */ /* 0x000fea0003800000 */
.L_x_21:
[----:B-1----:R1:W2:Y:S02]  /*c010*/  SYNCS.PHASECHK.TRANS64.TRYWAIT P1, [R3+URZ], R0 ;  /* 0x00000000030075a7 */ /* 0x0022a4000802017f */
[----:B--2---:R-:W-:Y:S05]  /*c020*/  @!P1 NANOSLEEP.SYNCS 0x989680 ;  /* 0x009896800000995d */ /* 0x004fea0003900000 */
[----:B------:R-:W2:Y:S02]  /*c030*/  @!P1 SYNCS.PHASECHK.TRANS64 P1, [R3+URZ], R0 ;  /* 0x00000000030095a7 */ /* 0x000ea4000802007f */
[----:B--2---:R-:W-:Y:S05]  /*c040*/  @!P1 BRA `(.L_x_21) ;  /* 0xfffffffc00f09947 */ /* 0x004fea000383ffff */
[----:B------:R-:W-:Y:S05]  /*c050*/  BRA `(.L_x_20) ;  /* 0xffffff5400d87947 */ /* 0x000fea000383ffff */
.L_x_26:
[----:B-1----:R1:W2:Y:S02]  /*c060*/  SYNCS.PHASECHK.TRANS64.TRYWAIT P1, [R5+URZ], R4 ;  /* 0x00000004050075a7 */ /* 0x0022a4000802017f */
[----:B--2---:R-:W-:Y:S05]  /*c070*/  @!P1 NANOSLEEP.SYNCS 0x989680 ;  /* 0x009896800000995d */ /* 0x004fea0003900000 */
[----:B------:R-:W2:Y:S02]  /*c080*/  @!P1 SYNCS.PHASECHK.TRANS64 P1, [R5+URZ], R4 ;  /* 0x00000004050095a7 */ /* 0x000ea4000802007f */
[----:B--2---:R-:W-:Y:S05]  /*c090*/  @!P1 BRA `(.L_x_26) ;  /* 0xfffffffc00f09947 */ /* 0x004fea000383ffff */
[----:B------:R-:W-:Y:S05]  /*c0a0*/  BRA `(.L_x_25) ;  /* 0xffffff6000b07947 */ /* 0x000fea000383ffff */
.L_x_229:
[----:B------:R-:W-:Y:S01]  /*c0b0*/  BSSY B1, `(.L_x_246) ;  /* 0x0000006000017945 */ /* 0x000fe20003800000 */
[----:B------:R-:W-:-:S07]  /*c0c0*/  IMAD.MOV.U32 R15, RZ, RZ, -0x1 ;  /* 0xffffffffff0f7424 */ /* 0x000fce00078e00ff */
[----:B------:R-:W-:Y:S05]  /*c0d0*/  WARPSYNC.COLLECTIVE R15, `(.L_x_247) ;  /* 0x000000000f0c7348 */ /* 0x000fea0003c00000 */
[----:B------:R-:W-:Y:S02]  /*c0e0*/  ELECT P6, UR62, PT ;  /* 0x00000000003e782f */ /* 0x000fe400038c0000 */
[----:B------:R-:W-:Y:S01]  /*c0f0*/  MOV R14, UR62 ;  /* 0x0000003e000e7c02 */ /* 0x000fe20008000f00 */
[----:B------:R-:W-:Y:S10]  /*c100*/  ENDCOLLECTIVE ;  /* 0x000000000000791b */ /* 0x000ff40003800000 */
.L_x_247:
[----:B------:R-:W-:Y:S05]  /*c110*/  BSYNC B1 ;  /* 0x0000000000017941 */ /* 0x000fea0003800000 */
.L_x_246:
[----:B------:R-:W-:Y:S05]  /*c120*/  BRA `(.L_x_248) ;  /* 0xfffffff000547947 */ /* 0x000fea000383ffff */
.L_x_232:
[----:B-1----:R1:W2:Y:S02]  /*c130*/  SYNCS.PHASECHK.TRANS64.TRYWAIT P0, [R23+URZ+0x10], R14 ;  /* 0x0000100e170075a7 */ /* 0x0022a4000800017f */
[----:B--2---:R-:W-:Y:S05]  /*c140*/  @!P0 NANOSLEEP.SYNCS 0x989680 ;  /* 0x009896800000895d */ /* 0x004fea0003900000 */
[----:B------:R-:W2:Y:S02]  /*c150*/  @!P0 SYNCS.PHASECHK.TRANS64 P0, [R23+URZ+0x10], R14 ;  /* 0x0000100e170085a7 */ /* 0x000ea4000800007f */
[----:B--2---:R-:W-:Y:S05]  /*c160*/  @!P0 BRA `(.L_x_232) ;  /* 0xfffffffc00f08947 */ /* 0x004fea000383ffff */
[----:B------:R-:W-:Y:S05]  /*c170*/  BRA `(.L_x_249) ;  /* 0xfffffff0008c7947 */ /* 0x000fea000383ffff */
.L_x_240:
[----:B------:R-:W-:Y:S01]  /*c180*/  BSSY B0, `(.L_x_250) ;  /* 0x0000006000007945 */ /* 0x000fe20003800000 */
[----:B------:R-:W-:-:S07]  /*c190*/  IMAD.MOV.U32 R15, RZ, RZ, -0x1 ;  /* 0xffffffffff0f7424 */ /* 0x000fce00078e00ff */
[----:B------:R-:W-:Y:S05]  /*c1a0*/  WARPSYNC.COLLECTIVE R15, `(.L_x_251) ;  /* 0x000000000f0c7348 */ /* 0x000fea0003c00000 */
[----:B------:R-:W-:Y:S02]  /*c1b0*/  ELECT P6, UR62, PT ;  /* 0x00000000003e782f */ /* 0x000fe400038c0000 */
[----:B------:R-:W-:Y:S01]  /*c1c0*/  MOV R14, UR62 ;  /* 0x0000003e000e7c02 */ /* 0x000fe20008000f00 */
[----:B------:R-:W-:Y:S10]  /*c1d0*/  ENDCOLLECTIVE ;  /* 0x000000000000791b */ /* 0x000ff40003800000 */
.L_x_251:
[----:B------:R-:W-:Y:S05]  /*c1e0*/  BSYNC B0 ;  /* 0x0000000000007941 */ /* 0x000fea0003800000 */
.L_x_250:
[----:B------:R-:W-:Y:S05]  /*c1f0*/  BRA `(.L_x_252) ;  /* 0xfffffffc00187947 */ /* 0x000fea000383ffff */
.L_x_244:
[----:B0-----:R0:W1:Y:S02]  /*c200*/  SYNCS.PHASECHK.TRANS64.TRYWAIT P0, [R7+URZ], R2 ;  /* 0x00000002070075a7 */ /* 0x001064000800017f */
[----:B-1----:R-:W-:Y:S05]  /*c210*/  @!P0 NANOSLEEP.SYNCS 0x989680 ;  /* 0x009896800000895d */ /* 0x002fea0003900000 */
[----:B------:R-:W1:Y:S02]  /*c220*/  @!P0 SYNCS.PHASECHK.TRANS64 P0, [R7+URZ], R2 ;  /* 0x00000002070085a7 */ /* 0x000e64000800007f */
[----:B-1----:R-:W-:Y:S05]  /*c230*/  @!P0 BRA `(.L_x_244) ;  /* 0xfffffffc00f08947 */ /* 0x002fea000383ffff */
[----:B------:R-:W-:Y:S05]  /*c240*/  BRA `(.L_x_253) ;  /* 0xfffffffc00507947 */ /* 0x000fea000383ffff */
.L_x_254:
[----:B------:R-:W-:-:S00]  /*c250*/  BRA `(.L_x_254) ;  /* 0xfffffffc00fc7947 */ /* 0x000fc0000383ffff */
[----:B------:R-:W-:-:S00]  /*c260*/  NOP ;  /* 0x0000000000007918 */ /* 0x000fc00000000000 */
        /* <DEDUP_REMOVED lines=9> */
.L_x_255:


//--------------------- .nv.global.init           --------------------------
	.section	.nv.global.init,"aw",@progbits
.nv.global.init:
	.type		$str$22,@object
	.size		$str$22,($str$23 - $str$22)
$str$22:
        /*0000*/ 	.byte	0x6b, 0x5f, 0x74, 0x69, 0x6c, 0x65, 0x5f, 0x63, 0x6f, 0x75, 0x6e, 0x74, 0x20, 0x3e, 0x3d, 0x20
        /*0010*/ 	.byte	0x31, 0x00
	.type		$str$23,@object
	.size		$str$23,(__unnamed_1 - $str$23)
$str$23:
        /*0012*/ 	.byte	0x2f, 0x74, 0x6d, 0x70, 0x2f, 0x63, 0x75, 0x74, 0x6c, 0x61, 0x73, 0x73, 0x5f, 0x73, 0x77, 0x65
        /*0022*/ 	.byte	0x65, 0x70, 0x5f, 0x73, 0x72, 0x63, 0x2f, 0x69, 0x6e, 0x63, 0x6c, 0x75, 0x64, 0x65, 0x2f, 0x63
        /*0032*/ 	.byte	0x75, 0x74, 0x6c, 0x61, 0x73, 0x73, 0x2f, 0x67, 0x65, 0x6d, 0x6d, 0x2f, 0x63, 0x6f, 0x6c, 0x6c
        /*0042*/ 	.byte	0x65, 0x63, 0x74, 0x69, 0x76, 0x65, 0x2f, 0x73, 0x6d, 0x39, 0x30, 0x5f, 0x6d, 0x6d, 0x61, 0x5f
        /*0052*/ 	.byte	0x74, 0x6d, 0x61, 0x5f, 0x67, 0x6d, 0x6d, 0x61, 0x5f, 0x73, 0x73, 0x5f, 0x77, 0x61, 0x72, 0x70
        /*0062*/ 	.byte	0x73, 0x70, 0x65, 0x63, 0x69, 0x61, 0x6c, 0x69, 0x7a, 0x65, 0x64, 0x2e, 0x68, 0x70, 0x70, 0x00
	.type		__unnamed_1,@object
	.size		__unnamed_1,(.L_0 - __unnamed_1)
__unnamed_1:
        /*0072*/ 	.byte	0x76, 0x6f, 0x69, 0x64, 0x20, 0x63, 0x75, 0x74, 0x6c, 0x61, 0x73, 0x73, 0x3a, 0x3a, 0x67, 0x65
        /* <DEDUP_REMOVED lines=180> */
        /*0bc2*/ 	.byte	0x74, 0x79, 0x5d, 0x00
.L_0:


//--------------------- .nv.shared._ZN7cutlass13device_kernelINS_4gemm6kernel13GemmUniversalIN4cute5tupleIJiiiiEEENS1_10collective13CollectiveMmaINS1_34MainloopSm90TmaGmmaWarpSpecializedILi2ENS5_IJNS4_1CILi2EEENSA_ILi1EEESC_EEENS1_35KernelTmaWarpSpecializedCooperativeEEENS5_IJNSA_ILi384EEENSA_ILi64EEENSA_ILi128EEEEEENS_6half_tENS5_IJlSC_lEEESK_SL_NS4_8TiledMMAINS4_8MMA_AtomIJNS4_4SM904GMMA25MMA_64x64x16_F32F16F16_SSILNSP_5MajorE0ELSR_0ELNSP_7ScaleInE1ELSS_1EEEEEENS4_6LayoutISD_NS5_IJSC_NSA_ILi0EEESW_EEEEENS5_IJNS4_10UnderscoreESZ_SZ_EEEEENS4_13SM90_TMA_LOADENS4_14ComposedLayoutINS4_7SwizzleILi3ELi4ELi3EEENS4_18smem_ptr_flag_bitsILi16EEENSV_INS5_IJNSA_ILi8EEESH_EEENS5_IJSH_SC_EEEEEEEvNS4_8identityENS4_23SM90_TMA_LOAD_MULTICASTES1C_vS1D_EENS_8epilogue10collective6detail29Sm90TmaWarpSpecializedAdapterINS1H_15DefaultEpilogueISK_SL_SL_NS1G_6thread17LinearCombinationISK_Li1EffLNS1L_9ScaleType4KindE0ELNS_15FloatRoundStyleE2ESK_EENS1_15EpilogueDefaultEEEEEvvEEEEvNT_6ParamsE --------------------------
	.section	.nv.shared._ZN7cutlass13device_kernelINS_4gemm6kernel13GemmUniversalIN4cute5tupleIJiiiiEEENS1_10collective13CollectiveMmaINS1_34MainloopSm90TmaGmmaWarpSpecializedILi2ENS5_IJNS4_1CILi2EEENSA_ILi1EEESC_EEENS1_35KernelTmaWarpSpecializedCooperativeEEENS5_IJNSA_ILi384EEENSA_ILi64EEENSA_ILi128EEEEEENS_6half_tENS5_IJlSC_lEEESK_SL_NS4_8TiledMMAINS4_8MMA_AtomIJNS4_4SM904GMMA25MMA_64x64x16_F32F16F16_SSILNSP_5MajorE0ELSR_0ELNSP_7ScaleInE1ELSS_1EEEEEENS4_6LayoutISD_NS5_IJSC_NSA_ILi0EEESW_EEEEENS5_IJNS4_10UnderscoreESZ_SZ_EEEEENS4_13SM90_TMA_LOADENS4_14ComposedLayoutINS4_7SwizzleILi3ELi4ELi3EEENS4_18smem_ptr_flag_bitsILi16EEENSV_INS5_IJNSA_ILi8EEESH_EEENS5_IJSH_SC_EEEEEEEvNS4_8identityENS4_23SM90_TMA_LOAD_MULTICASTES1C_vS1D_EENS_8epilogue10collective6detail29Sm90TmaWarpSpecializedAdapterINS1H_15DefaultEpilogueISK_SL_SL_NS1G_6thread17LinearCombinationISK_Li1EffLNS1L_9ScaleType4KindE0ELNS_15FloatRoundStyleE2ESK_EENS1_15EpilogueDefaultEEEEEvvEEEEvNT_6ParamsE,"aw",@nobits
	.sectionflags	@""
	.align	16
	.zero		1024


//--------------------- .nv.shared.reserved.0     --------------------------
	.section	.nv.shared.reserved.0,"aw",@nobits
	.weak		__nv_reservedSMEM_offset_0_alias
	.size		__nv_reservedSMEM_offset_0_alias, 0, 0
	.other		__nv_reservedSMEM_offset_0_alias,@"STO_CUDA_RESERVED_SHARED STV_DEFAULT"
__nv_reservedSMEM_offset_0_alias:
	.zero		0


//--------------------- .nv.global                --------------------------
	.section	.nv.global,"aw",@nobits
.nv.global:
	.type		_ZN40_INTERNAL_5a398cf2_4_k_cu_37ce5b01_145894cute1_E,@object
	.size		_ZN40_INTERNAL_5a398cf2_4_k_cu_37ce5b01_145894cute1_E,(_ZN40_INTERNAL_5a398cf2_4_k_cu_37ce5b01_145894cuda3std3__45__cpo6cbeginE - _ZN40_INTERNAL_5a398cf2_4_k_cu_37ce5b01_145894cute1_E)
_ZN40_INTERNAL_5a398cf2_4_k_cu_37ce5b01_145894cute1_E:
	.zero		1
	.type		_ZN40_INTERNAL_5a398cf2_4_k_cu_37ce5b01_145894cuda3std3__45__cpo6cbeginE,@object
	.size		_ZN40_INTERNAL_5a398cf2_4_k_cu_37ce5b01_145894cuda3std3__45__cpo6cbeginE,(_ZN40_INTERNAL_5a398cf2_4_k_cu_37ce5b01_145894cuda3std3__48in_placeE - _ZN40_INTERNAL_5a398cf2_4_k_cu_37ce5b01_145894cuda3std3__45__cpo6cbeginE)
_ZN40_INTERNAL_5a398cf2_4_k_cu_37ce5b01_145894cuda3std3__45__cpo6cbeginE:
	.zero		1
	.type		_ZN40_INTERNAL_5a398cf2_4_k_cu_37ce5b01_145894cuda3std3__48in_placeE,@object
	.size		_ZN40_INTERNAL_5a398cf2_4_k_cu_37ce5b01_145894cuda3std3__48in_placeE,(_ZN40_INTERNAL_5a398cf2_4_k_cu_37ce5b01_145894cuda3std6ranges3__45__cpo9iter_moveE - _ZN40_INTERNAL_5a398cf2_4_k_cu_37ce5b01_145894cuda3std3__48in_placeE)
_ZN40_INTERNAL_5a398cf2_4_k_cu_37ce5b01_145894cuda3std3__48in_placeE:
	.zero		1
	.type		_ZN40_INTERNAL_5a398cf2_4_k_cu_37ce5b01_145894cuda3std6ranges3__45__cpo9iter_moveE,@object
	.size		_ZN40_INTERNAL_5a398cf2_4_k_cu_37ce5b01_145894cuda3std6ranges3__45__cpo9iter_moveE,(_ZN40_INTERNAL_5a398cf2_4_k_cu_37ce5b01_145894cuda3std3__45__cpo5beginE - _ZN40_INTERNAL_5a398cf2_4_k_cu_37ce5b01_145894cuda3std6ranges3__45__cpo9iter_moveE)
_ZN40_INTERNAL_5a398cf2_4_k_cu_37ce5b01_145894cuda3std6ranges3__45__cpo9iter_moveE:
	.zero		1
	.type		_ZN40_INTERNAL_5a398cf2_4_k_cu_37ce5b01_145894cuda3std3__45__cpo5beginE,@object
	.size		_ZN40_INTERNAL_5a398cf2_4_k_cu_37ce5b01_145894cuda3std3__45__cpo5beginE,(_ZN40_INTERNAL_5a398cf2_4_k_cu_37ce5b01_145894cuda3std3__442_GLOBAL__N__5a398cf2_4_k_cu_37ce5b01_145896ignoreE - _ZN40_INTERNAL_5a398cf2_4_k_cu_37ce5b01_145894cuda3std3__45__cpo5beginE)
_ZN40_INTERNAL_5a398cf2_4_k_cu_37ce5b01_145894cuda3std3__45__cpo5beginE:
	.zero		1
	.type		_ZN40_INTERNAL_5a398cf2_4_k_cu_37ce5b01_145894cuda3std3__442_GLOBAL__N__5a398cf2_4_k_cu_37ce5b01_145896ignoreE,@object
	.size		_ZN40_INTERNAL_5a398cf2_4_k_cu_37ce5b01_145894cuda3std3__442_GLOBAL__N__5a398cf2_4_k_cu_37ce5b01_145896ignoreE,(_ZN40_INTERNAL_5a398cf2_4_k_cu_37ce5b01_145894cute7productE - _ZN40_INTERNAL_5a398cf2_4_k_cu_37ce5b01_145894cuda3std3__442_GLOBAL__N__5a398cf2_4_k_cu_37ce5b01_145896ignoreE)
_ZN40_INTERNAL_5a398cf2_4_k_cu_37ce5b01_145894cuda3std3__442_GLOBAL__N__5a398cf2_4_k_cu_37ce5b01_145896ignoreE:
	.zero		1
	.type		_ZN40_INTERNAL_5a398cf2_4_k_cu_37ce5b01_145894cute7productE,@object
	.size		_ZN40_INTERNAL_5a398cf2_4_k_cu_37ce5b01_145894cute7productE,(_ZN40_INTERNAL_5a398cf2_4_k_cu_37ce5b01_145894cuda3std3__45__cpo3endE - _ZN40_INTERNAL_5a398cf2_4_k_cu_37ce5b01_145894cute7productE)
_ZN40_INTERNAL_5a398cf2_4_k_cu_37ce5b01_145894cute7productE:
	.zero		1
	.type		_ZN40_INTERNAL_5a398cf2_4_k_cu_37ce5b01_145894cuda3std3__45__cpo3endE,@object
	.size		_ZN40_INTERNAL_5a398cf2_4_k_cu_37ce5b01_145894cuda3std3__45__cpo3endE,(_ZN40_INTERNAL_5a398cf2_4_k_cu_37ce5b01_145894cuda3std3__419piecewise_constructE - _ZN40_INTERNAL_5a398cf2_4_k_cu_37ce5b01_145894cuda3std3__45__cpo3endE)
_ZN40_INTERNAL_5a398cf2_4_k_cu_37ce5b01_145894cuda3std3__45__cpo3endE:
	.zero		1
	.type		_ZN40_INTERNAL_5a398cf2_4_k_cu_37ce5b01_145894cuda3std3__419piecewise_constructE,@object
	.size		_ZN40_INTERNAL_5a398cf2_4_k_cu_37ce5b01_145894cuda3std3__419piecewise_constructE,(_ZN40_INTERNAL_5a398cf2_4_k_cu_37ce5b01_145894cuda3std3__45__cpo4cendE - _ZN40_INTERNAL_5a398cf2_4_k_cu_37ce5b01_145894cuda3std3__419piecewise_constructE)
_ZN40_INTERNAL_5a398cf2_4_k_cu_37ce5b01_145894cuda3std3__419piecewise_constructE:
	.zero		1
	.type		_ZN40_INTERNAL_5a398cf2_4_k_cu_37ce5b01_145894cuda3std3__45__cpo4cendE,@object
	.size		_ZN40_INTERNAL_5a398cf2_4_k_cu_37ce5b01_145894cuda3std3__45__cpo4cendE,(_ZN40_INTERNAL_5a398cf2_4_k_cu_37ce5b01_145894cuda3std6ranges3__45__cpo4swapE - _ZN40_INTERNAL_5a398cf2_4_k_cu_37ce5b01_145894cuda3std3__45__cpo4cendE)
_ZN40_INTERNAL_5a398cf2_4_k_cu_37ce5b01_145894cuda3std3__45__cpo4cendE:
	.zero		1
	.type		_ZN40_INTERNAL_5a398cf2_4_k_cu_37ce5b01_145894cuda3std6ranges3__45__cpo4swapE,@object
	.size		_ZN40_INTERNAL_5a398cf2_4_k_cu_37ce5b01_145894cuda3std6ranges3__45__cpo4swapE,(.L_8 - _ZN40_INTERNAL_5a398cf2_4_k_cu_37ce5b01_145894cuda3std6ranges3__45__cpo4swapE)
_ZN40_INTERNAL_5a398cf2_4_k_cu_37ce5b01_145894cuda3std6ranges3__45__cpo4swapE:
	.zero		1
.L_8:


//--------------------- .nv.constant0._ZN7cutlass13device_kernelINS_4gemm6kernel13GemmUniversalIN4cute5tupleIJiiiiEEENS1_10collective13CollectiveMmaINS1_34MainloopSm90TmaGmmaWarpSpecializedILi2ENS5_IJNS4_1CILi2EEENSA_ILi1EEESC_EEENS1_35KernelTmaWarpSpecializedCooperativeEEENS5_IJNSA_ILi384EEENSA_ILi64EEENSA_ILi128EEEEEENS_6half_tENS5_IJlSC_lEEESK_SL_NS4_8TiledMMAINS4_8MMA_AtomIJNS4_4SM904GMMA25MMA_64x64x16_F32F16F16_SSILNSP_5MajorE0ELSR_0ELNSP_7ScaleInE1ELSS_1EEEEEENS4_6LayoutISD_NS5_IJSC_NSA_ILi0EEESW_EEEEENS5_IJNS4_10UnderscoreESZ_SZ_EEEEENS4_13SM90_TMA_LOADENS4_14ComposedLayoutINS4_7SwizzleILi3ELi4ELi3EEENS4_18smem_ptr_flag_bitsILi16EEENSV_INS5_IJNSA_ILi8EEESH_EEENS5_IJSH_SC_EEEEEEEvNS4_8identityENS4_23SM90_TMA_LOAD_MULTICASTES1C_vS1D_EENS_8epilogue10collective6detail29Sm90TmaWarpSpecializedAdapterINS1H_15DefaultEpilogueISK_SL_SL_NS1G_6thread17LinearCombinationISK_Li1EffLNS1L_9ScaleType4KindE0ELNS_15FloatRoundStyleE2ESK_EENS1_15EpilogueDefaultEEEEEvvEEEEvNT_6ParamsE --------------------------
	.section	.nv.constant0._ZN7cutlass13device_kernelINS_4gemm6kernel13GemmUniversalIN4cute5tupleIJiiiiEEENS1_10collective13CollectiveMmaINS1_34MainloopSm90TmaGmmaWarpSpecializedILi2ENS5_IJNS4_1CILi2EEENSA_ILi1EEESC_EEENS1_35KernelTmaWarpSpecializedCooperativeEEENS5_IJNSA_ILi384EEENSA_ILi64EEENSA_ILi128EEEEEENS_6half_tENS5_IJlSC_lEEESK_SL_NS4_8TiledMMAINS4_8MMA_AtomIJNS4_4SM904GMMA25MMA_64x64x16_F32F16F16_SSILNSP_5MajorE0ELSR_0ELNSP_7ScaleInE1ELSS_1EEEEEENS4_6LayoutISD_NS5_IJSC_NSA_ILi0EEESW_EEEEENS5_IJNS4_10UnderscoreESZ_SZ_EEEEENS4_13SM90_TMA_LOADENS4_14ComposedLayoutINS4_7SwizzleILi3ELi4ELi3EEENS4_18smem_ptr_flag_bitsILi16EEENSV_INS5_IJNSA_ILi8EEESH_EEENS5_IJSH_SC_EEEEEEEvNS4_8identityENS4_23SM90_TMA_LOAD_MULTICASTES1C_vS1D_EENS_8epilogue10collective6detail29Sm90TmaWarpSpecializedAdapterINS1H_15DefaultEpilogueISK_SL_SL_NS1G_6thread17LinearCombinationISK_Li1EffLNS1L_9ScaleType4KindE0ELNS_15FloatRoundStyleE2ESK_EENS1_15EpilogueDefaultEEEEEvvEEEEvNT_6ParamsE,"a",@progbits
	.sectionflags	@""
	.align	4
.nv.constant0._ZN7cutlass13device_kernelINS_4gemm6kernel13GemmUniversalIN4cute5tupleIJiiiiEEENS1_10collective13CollectiveMmaINS1_34MainloopSm90TmaGmmaWarpSpecializedILi2ENS5_IJNS4_1CILi2EEENSA_ILi1EEESC_EEENS1_35KernelTmaWarpSpecializedCooperativeEEENS5_IJNSA_ILi384EEENSA_ILi64EEENSA_ILi128EEEEEENS_6half_tENS5_IJlSC_lEEESK_SL_NS4_8TiledMMAINS4_8MMA_AtomIJNS4_4SM904GMMA25MMA_64x64x16_F32F16F16_SSILNSP_5MajorE0ELSR_0ELNSP_7ScaleInE1ELSS_1EEEEEENS4_6LayoutISD_NS5_IJSC_NSA_ILi0EEESW_EEEEENS5_IJNS4_10UnderscoreESZ_SZ_EEEEENS4_13SM90_TMA_LOADENS4_14ComposedLayoutINS4_7SwizzleILi3ELi4ELi3EEENS4_18smem_ptr_flag_bitsILi16EEENSV_INS5_IJNSA_ILi8EEESH_EEENS5_IJSH_SC_EEEEEEEvNS4_8identityENS4_23SM90_TMA_LOAD_MULTICASTES1C_vS1D_EENS_8epilogue10collective6detail29Sm90TmaWarpSpecializedAdapterINS1H_15DefaultEpilogueISK_SL_SL_NS1G_6thread17LinearCombinationISK_Li1EffLNS1L_9ScaleType4KindE0ELNS_15FloatRoundStyleE2ESK_EENS1_15EpilogueDefaultEEEEEvvEEEEvNT_6ParamsE:
	.zero		1664


//--------------------- SYMBOLS --------------------------

	.type		.nv.reservedSmem.offset0,@object
	.size		.nv.reservedSmem.offset0,0x4
	.type		__assertfail,@function
